	.target	sm_90a

	.elftype	@"ET_EXEC"


//--------------------- .note.nv.tkinfo           --------------------------
	.section	.note.nv.tkinfo,"",@"SHT_NOTE"
	.sectionflags	@"SHF_NOTE_NV_TKINFO"
	.tkinfo
        /*0018*/ 	.word	0x00000002
        /*0030*/ 	.string	""
        /*0030*/ 	.string	"ptxas"
        /*0030*/ 	.string	"Cuda compilation tools, release 13.0, V13.0.88"
        /*0030*/ 	.string	"Build cuda_13.0.r13.0/compiler.36424714_0"
        /*0030*/ 	.string	"-arch sm_90a -m 64 "



//--------------------- .note.nv.cuinfo           --------------------------
	.section	.note.nv.cuinfo,"",@"SHT_NOTE"
	.sectionflags	@"SHF_NOTE_NV_CUINFO"
        /*0018*/ 	.short	0x0002
        /*001a*/ 	.short	0x005a
        /*001c*/ 	.short	0x0082
	.zero		2


//--------------------- .nv.info                  --------------------------
	.section	.nv.info,"",@"SHT_CUDA_INFO"
	.align	4


	//----- nvinfo : EIATTR_REGCOUNT
	.align		4
        /*0000*/ 	.byte	0x04, 0x2f
        /*0002*/ 	.short	(.L_12 - .L_11)
	.align		4
.L_11:
        /*0004*/ 	.word	index@(_ZN7cutlass13device_kernelINS_4gemm6kernel13GemmUniversalIN4cute5tupleIJiiiiEEENS1_10collective13CollectiveMmaINS1_37MainloopSm90TmaGmmaWarpSpecializedFP8ILi3ENS5_IJNS4_1CILi2EEENSA_ILi1EEESC_EEENS1_35KernelTmaWarpSpecializedCooperativeEEENS5_IJNSA_ILi256EEENSA_ILi32EEESG_EEENS_12float_e4m3_tENS5_IJlSC_lEEESJ_SK_NS4_8TiledMMAINS4_8MMA_AtomIJNS4_4SM904GMMA30MMA_64x32x32_F32E4M3E4M3_SS_TNILNSO_7ScaleInE1ELSQ_1EEEEEENS4_6LayoutISD_NS5_IJSC_NSA_ILi0EEESU_EEEEENS5_IJNS4_10UnderscoreESX_SX_EEEEENS4_13SM90_TMA_LOADENS4_14ComposedLayoutINS4_7SwizzleILi3ELi4ELi3EEENS4_18smem_ptr_flag_bitsILi8EEENST_INS5_IJNSA_ILi8EEENSA_ILi128EEEEEENS5_IJS17_SC_EEEEEEEvNS4_8identityENS4_23SM90_TMA_LOAD_MULTICASTES1B_vS1C_EENS_8epilogue10collective6detail29Sm90TmaWarpSpecializedAdapterINS1G_15DefaultEpilogueISJ_SK_SK_NS1F_6thread17LinearCombinationISJ_Li1EffLNS1K_9ScaleType4KindE0ELNS_15FloatRoundStyleE2ESJ_EENS1_15EpilogueDefaultEEEEEvvEEEEvNT_6ParamsE)
        /*0008*/ 	.word	0x000000a8


	//----- nvinfo : EIATTR_FRAME_SIZE
	.align		4
.L_12:
        /*000c*/ 	.byte	0x04, 0x11
        /*000e*/ 	.short	(.L_14 - .L_13)
	.align		4
.L_13:
        /*0010*/ 	.word	index@(_ZN7cutlass13device_kernelINS_4gemm6kernel13GemmUniversalIN4cute5tupleIJiiiiEEENS1_10collective13CollectiveMmaINS1_37MainloopSm90TmaGmmaWarpSpecializedFP8ILi3ENS5_IJNS4_1CILi2EEENSA_ILi1EEESC_EEENS1_35KernelTmaWarpSpecializedCooperativeEEENS5_IJNSA_ILi256EEENSA_ILi32EEESG_EEENS_12float_e4m3_tENS5_IJlSC_lEEESJ_SK_NS4_8TiledMMAINS4_8MMA_AtomIJNS4_4SM904GMMA30MMA_64x32x32_F32E4M3E4M3_SS_TNILNSO_7ScaleInE1ELSQ_1EEEEEENS4_6LayoutISD_NS5_IJSC_NSA_ILi0EEESU_EEEEENS5_IJNS4_10UnderscoreESX_SX_EEEEENS4_13SM90_TMA_LOADENS4_14ComposedLayoutINS4_7SwizzleILi3ELi4ELi3EEENS4_18smem_ptr_flag_bitsILi8EEENST_INS5_IJNSA_ILi8EEENSA_ILi128EEEEEENS5_IJS17_SC_EEEEEEEvNS4_8identityENS4_23SM90_TMA_LOAD_MULTICASTES1B_vS1C_EENS_8epilogue10collective6detail29Sm90TmaWarpSpecializedAdapterINS1G_15DefaultEpilogueISJ_SK_SK_NS1F_6thread17LinearCombinationISJ_Li1EffLNS1K_9ScaleType4KindE0ELNS_15FloatRoundStyleE2ESJ_EENS1_15EpilogueDefaultEEEEEvvEEEEvNT_6ParamsE)
        /*0014*/ 	.word	0x00000000


	//----- nvinfo : EIATTR_MIN_STACK_SIZE
	.align		4
.L_14:
        /*0018*/ 	.byte	0x04, 0x12
        /*001a*/ 	.short	(.L_16 - .L_15)
	.align		4
.L_15:
        /*001c*/ 	.word	index@(_ZN7cutlass13device_kernelINS_4gemm6kernel13GemmUniversalIN4cute5tupleIJiiiiEEENS1_10collective13CollectiveMmaINS1_37MainloopSm90TmaGmmaWarpSpecializedFP8ILi3ENS5_IJNS4_1CILi2EEENSA_ILi1EEESC_EEENS1_35KernelTmaWarpSpecializedCooperativeEEENS5_IJNSA_ILi256EEENSA_ILi32EEESG_EEENS_12float_e4m3_tENS5_IJlSC_lEEESJ_SK_NS4_8TiledMMAINS4_8MMA_AtomIJNS4_4SM904GMMA30MMA_64x32x32_F32E4M3E4M3_SS_TNILNSO_7ScaleInE1ELSQ_1EEEEEENS4_6LayoutISD_NS5_IJSC_NSA_ILi0EEESU_EEEEENS5_IJNS4_10UnderscoreESX_SX_EEEEENS4_13SM90_TMA_LOADENS4_14ComposedLayoutINS4_7SwizzleILi3ELi4ELi3EEENS4_18smem_ptr_flag_bitsILi8EEENST_INS5_IJNSA_ILi8EEENSA_ILi128EEEEEENS5_IJS17_SC_EEEEEEEvNS4_8identityENS4_23SM90_TMA_LOAD_MULTICASTES1B_vS1C_EENS_8epilogue10collective6detail29Sm90TmaWarpSpecializedAdapterINS1G_15DefaultEpilogueISJ_SK_SK_NS1F_6thread17LinearCombinationISJ_Li1EffLNS1K_9ScaleType4KindE0ELNS_15FloatRoundStyleE2ESJ_EENS1_15EpilogueDefaultEEEEEvvEEEEvNT_6ParamsE)
        /*0020*/ 	.word	0x00000000
.L_16:


//--------------------- .nv.compat                --------------------------
	.section	.nv.compat,"",@"SHT_CUDA_COMPAT_INFO"
	.align	4
        /*0000*/ 	.byte	0x02, 0x09, 0x01, 0x00, 0x02, 0x02, 0x04, 0x00, 0x02, 0x05, 0x05, 0x00, 0x03, 0x07, 0x01, 0x01
        /*0010*/ 	.byte	0x02, 0x03, 0x01, 0x00, 0x02, 0x06, 0x01, 0x00, 0x04, 0x0b, 0x08, 0x00, 0x00, 0x00, 0x00, 0x00
        /*0020*/ 	.byte	0x00, 0x00, 0x00, 0x00


//--------------------- .nv.info._ZN7cutlass13device_kernelINS_4gemm6kernel13GemmUniversalIN4cute5tupleIJiiiiEEENS1_10collective13CollectiveMmaINS1_37MainloopSm90TmaGmmaWarpSpecializedFP8ILi3ENS5_IJNS4_1CILi2EEENSA_ILi1EEESC_EEENS1_35KernelTmaWarpSpecializedCooperativeEEENS5_IJNSA_ILi256EEENSA_ILi32EEESG_EEENS_12float_e4m3_tENS5_IJlSC_lEEESJ_SK_NS4_8TiledMMAINS4_8MMA_AtomIJNS4_4SM904GMMA30MMA_64x32x32_F32E4M3E4M3_SS_TNILNSO_7ScaleInE1ELSQ_1EEEEEENS4_6LayoutISD_NS5_IJSC_NSA_ILi0EEESU_EEEEENS5_IJNS4_10UnderscoreESX_SX_EEEEENS4_13SM90_TMA_LOADENS4_14ComposedLayoutINS4_7SwizzleILi3ELi4ELi3EEENS4_18smem_ptr_flag_bitsILi8EEENST_INS5_IJNSA_ILi8EEENSA_ILi128EEEEEENS5_IJS17_SC_EEEEEEEvNS4_8identityENS4_23SM90_TMA_LOAD_MULTICASTES1B_vS1C_EENS_8epilogue10collective6detail29Sm90TmaWarpSpecializedAdapterINS1G_15DefaultEpilogueISJ_SK_SK_NS1F_6thread17LinearCombinationISJ_Li1EffLNS1K_9ScaleType4KindE0ELNS_15FloatRoundStyleE2ESJ_EENS1_15EpilogueDefaultEEEEEvvEEEEvNT_6ParamsE --------------------------
	.section	.nv.info._ZN7cutlass13device_kernelINS_4gemm6kernel13GemmUniversalIN4cute5tupleIJiiiiEEENS1_10collective13CollectiveMmaINS1_37MainloopSm90TmaGmmaWarpSpecializedFP8ILi3ENS5_IJNS4_1CILi2EEENSA_ILi1EEESC_EEENS1_35KernelTmaWarpSpecializedCooperativeEEENS5_IJNSA_ILi256EEENSA_ILi32EEESG_EEENS_12float_e4m3_tENS5_IJlSC_lEEESJ_SK_NS4_8TiledMMAINS4_8MMA_AtomIJNS4_4SM904GMMA30MMA_64x32x32_F32E4M3E4M3_SS_TNILNSO_7ScaleInE1ELSQ_1EEEEEENS4_6LayoutISD_NS5_IJSC_NSA_ILi0EEESU_EEEEENS5_IJNS4_10UnderscoreESX_SX_EEEEENS4_13SM90_TMA_LOADENS4_14ComposedLayoutINS4_7SwizzleILi3ELi4ELi3EEENS4_18smem_ptr_flag_bitsILi8EEENST_INS5_IJNSA_ILi8EEENSA_ILi128EEEEEENS5_IJS17_SC_EEEEEEEvNS4_8identityENS4_23SM90_TMA_LOAD_MULTICASTES1B_vS1C_EENS_8epilogue10collective6detail29Sm90TmaWarpSpecializedAdapterINS1G_15DefaultEpilogueISJ_SK_SK_NS1F_6thread17LinearCombinationISJ_Li1EffLNS1K_9ScaleType4KindE0ELNS_15FloatRoundStyleE2ESJ_EENS1_15EpilogueDefaultEEEEEvvEEEEvNT_6ParamsE,"",@"SHT_CUDA_INFO"
	.sectionflags	@""
	.align	4


	//----- nvinfo : EIATTR_CUDA_API_VERSION
	.align		4
        /*0000*/ 	.byte	0x04, 0x37
        /*0002*/ 	.short	(.L_18 - .L_17)
.L_17:
        /*0004*/ 	.word	0x00000082


	//----- nvinfo : EIATTR_KPARAM_INFO
	.align		4
.L_18:
        /*0008*/ 	.byte	0x04, 0x17
        /*000a*/ 	.short	(.L_20 - .L_19)
.L_19:
        /*000c*/ 	.word	0x00000000
        /*0010*/ 	.short	0x0000
        /*0012*/ 	.short	0x0070
        /*0014*/ 	.byte	0x00, 0xf0, 0x01, 0x10


	//----- nvinfo : EIATTR_SPARSE_MMA_MASK
	.align		4
.L_20:
        /*0018*/ 	.byte	0x03, 0x50
        /*001a*/ 	.short	0x0000


	//----- nvinfo : EIATTR_MAXREG_COUNT
	.align		4
        /*001c*/ 	.byte	0x03, 0x1b
        /*001e*/ 	.short	0x00a8


	//----- nvinfo : EIATTR_NUM_BARRIERS
	.align		4
        /*0020*/ 	.byte	0x02, 0x4c
        /*0022*/ 	.byte	0x01
	.zero		1


	//----- nvinfo : EIATTR_MERCURY_ISA_VERSION
	.align		4
        /*0024*/ 	.byte	0x03, 0x5f
        /*0026*/ 	.short	0x0101


	//----- nvinfo : EIATTR_INT_WARP_WIDE_INSTR_OFFSETS
	.align		4
        /*0028*/ 	.byte	0x04, 0x31
        /*002a*/ 	.short	(.L_22 - .L_21)


	//   ....[0]....
.L_21:
        /*002c*/ 	.word	0x00000450


	//   ....[1]....
        /*0030*/ 	.word	0x00000580


	//   ....[2]....
        /*0034*/ 	.word	0x00000660


	//----- nvinfo : EIATTR_COOP_GROUP_MASK_REGIDS
	.align		4
.L_22:
        /*0038*/ 	.byte	0x04, 0x29
        /*003a*/ 	.short	(.L_24 - .L_23)


	//   ....[0]....
.L_23:
        /*003c*/ 	.word	0xffffffff


	//   ....[1]....
        /*0040*/ 	.word	0xffffffff


	//   ....[2]....
        /*0044*/ 	.word	0xffffffff


	//   ....[3]....
        /*0048*/ 	.word	0xffffffff


	//   ....[4]....
        /*004c*/ 	.word	0xffffffff


	//   ....[5]....
        /*0050*/ 	.word	0xffffffff


	//----- nvinfo : EIATTR_COOP_GROUP_INSTR_OFFSETS
	.align		4
.L_24:
        /*0054*/ 	.byte	0x04, 0x28
        /*0056*/ 	.short	(.L_26 - .L_25)


	//   ....[0]....
.L_25:
        /*0058*/ 	.word	0x00000060


	//   ....[1]....
        /*005c*/ 	.word	0x00000070


	//   ....[2]....
        /*0060*/ 	.word	0x00000130


	//   ....[3]....
        /*0064*/ 	.word	0x000002b0


	//   ....[4]....
        /*0068*/ 	.word	0x000007d0


	//   ....[5]....
        /*006c*/ 	.word	0x00001250


	//----- nvinfo : EIATTR_REG_RECONFIG
	.align		4
.L_26:
        /*0070*/ 	.byte	0x01, 0x54
	.zero		2


	//----- nvinfo : EIATTR_MBARRIER_INSTR_OFFSETS
	.align		4
        /*0074*/ 	.byte	0x04, 0x39
        /*0076*/ 	.short	(.L_28 - .L_27)


	//   ....[0]....
.L_27:
        /*0078*/ 	.word	0x00000230
        /*007c*/ 	.word	0x000000ff
        /*0080*/ 	.word	0x00000000
        /*0084*/ 	.short	0x0100
        /*0086*/ 	.byte	0x08
	.zero		1


	//   ....[1]....
        /*0088*/ 	.word	0x00000240
        /*008c*/ 	.word	0x000000ff
        /*0090*/ 	.word	0x00000018
        /*0094*/ 	.short	0x0100
        /*0096*/ 	.byte	0x08
	.zero		1


	//   ....[2]....
        /*0098*/ 	.word	0x00000250
        /*009c*/ 	.word	0x000000ff
        /*00a0*/ 	.word	0x00000008
        /*00a4*/ 	.short	0x0100
        /*00a6*/ 	.byte	0x08
	.zero		1


	//   ....[3]....
        /*00a8*/ 	.word	0x00000260
        /*00ac*/ 	.word	0x000000ff
        /*00b0*/ 	.word	0x00000020
        /*00b4*/ 	.short	0x0100
        /*00b6*/ 	.byte	0x08
	.zero		1


	//   ....[4]....
        /*00b8*/ 	.word	0x00000270
        /*00bc*/ 	.word	0x000000ff
        /*00c0*/ 	.word	0x00000010
        /*00c4*/ 	.short	0x0100
        /*00c6*/ 	.byte	0x08
	.zero		1


	//   ....[5]....
        /*00c8*/ 	.word	0x00000280
        /*00cc*/ 	.word	0x000000ff
        /*00d0*/ 	.word	0x00000028
        /*00d4*/ 	.short	0x0100
        /*00d6*/ 	.byte	0x08
	.zero		1


	//   ....[6]....
        /*00d8*/ 	.word	0x000006e0
        /*00dc*/ 	.word	0x000000ff
        /*00e0*/ 	.word	0x00000040
        /*00e4*/ 	.short	0x0100
        /*00e6*/ 	.byte	0x06
	.zero		1


	//   ....[7]....
        /*00e8*/ 	.word	0x00000770
        /*00ec*/ 	.word	0x000000ff
        /*00f0*/ 	.word	0x00000048
        /*00f4*/ 	.short	0x0100
        /*00f6*/ 	.byte	0x06
	.zero		1


	//   ....[8]....
        /*00f8*/ 	.word	0x00001580
        /*00fc*/ 	.word	0x000000ff
        /*0100*/ 	.word	0x00000000
        /*0104*/ 	.short	0x010a
        /*0106*/ 	.byte	0x06
	.zero		1


	//   ....[9]....
        /*0108*/ 	.word	0x000015c0
        /*010c*/ 	.word	0x000000ff
        /*0110*/ 	.word	0x00000000
        /*0114*/ 	.short	0x010a
        /*0116*/ 	.byte	0x06
	.zero		1


	//   ....[10]....
        /*0118*/ 	.word	0x00002000
        /*011c*/ 	.word	0x000000ff
        /*0120*/ 	.word	0x00000000
        /*0124*/ 	.short	0x010a
        /*0126*/ 	.byte	0x0e
	.zero		1


	//   ....[11]....
        /*0128*/ 	.word	0x00002040
        /*012c*/ 	.word	0x000000ff
        /*0130*/ 	.word	0x00000000
        /*0134*/ 	.short	0x010a
        /*0136*/ 	.byte	0x0e
	.zero		1


	//   ....[12]....
        /*0138*/ 	.word	0x00002870
        /*013c*/ 	.word	0x0000000a
        /*0140*/ 	.word	0x00000000
        /*0144*/ 	.short	0x0101
        /*0146*/ 	.byte	0x3f
	.zero		1


	//   ....[13]....
        /*0148*/ 	.word	0x00002d10
        /*014c*/ 	.word	0x00000008
        /*0150*/ 	.word	0x00000000
        /*0154*/ 	.short	0x0101
        /*0156*/ 	.byte	0x3f
	.zero		1


	//   ....[14]....
        /*0158*/ 	.word	0x000065a0
        /*015c*/ 	.word	0x00000015
        /*0160*/ 	.word	0x00000018
        /*0164*/ 	.short	0x010a
        /*0166*/ 	.byte	0x3f
	.zero		1


	//   ....[15]....
        /*0168*/ 	.word	0x000069e0
        /*016c*/ 	.word	0x00000008
        /*0170*/ 	.word	0x00000048
        /*0174*/ 	.short	0x0101
        /*0176*/ 	.byte	0x3f
	.zero		1


	//   ....[16]....
        /*0178*/ 	.word	0x00007110
        /*017c*/ 	.word	0x00000007
        /*0180*/ 	.word	0x00000000
        /*0184*/ 	.short	0x010a
        /*0186*/ 	.byte	0x3f
	.zero		1


	//   ....[17]....
        /*0188*/ 	.word	0x00007190
        /*018c*/ 	.word	0x00000006
        /*0190*/ 	.word	0x00000000
        /*0194*/ 	.short	0x010a
        /*0196*/ 	.byte	0x3f
	.zero		1


	//   ....[18]....
        /*0198*/ 	.word	0x00007220
        /*019c*/ 	.word	0x00000003
        /*01a0*/ 	.word	0x00000000
        /*01a4*/ 	.short	0x010a
        /*01a6*/ 	.byte	0x3f
	.zero		1


	//   ....[19]....
        /*01a8*/ 	.word	0x00007290
        /*01ac*/ 	.word	0x00000009
        /*01b0*/ 	.word	0x00000000
        /*01b4*/ 	.short	0x010a
        /*01b6*/ 	.byte	0x3f
	.zero		1


	//   ....[20]....
        /*01b8*/ 	.word	0x000072f0
        /*01bc*/ 	.word	0x0000000b
        /*01c0*/ 	.word	0x00000000
        /*01c4*/ 	.short	0x010a
        /*01c6*/ 	.byte	0x3f
	.zero		1


	//   ....[21]....
        /*01c8*/ 	.word	0x000073c0
        /*01cc*/ 	.word	0x00000015
        /*01d0*/ 	.word	0x00000018
        /*01d4*/ 	.short	0x010a
        /*01d6*/ 	.byte	0x3f
	.zero		1


	//   ....[22]....
        /*01d8*/ 	.word	0x00007490
        /*01dc*/ 	.word	0x00000007
        /*01e0*/ 	.word	0x00000000
        /*01e4*/ 	.short	0x010a
        /*01e6*/ 	.byte	0x3f
	.zero		1


	//   ....[23]....
        /*01e8*/ 	.word	0x000074e0
        /*01ec*/ 	.word	0x00000006
        /*01f0*/ 	.word	0x00000000
        /*01f4*/ 	.short	0x010a
        /*01f6*/ 	.byte	0x3f
	.zero		1


	//----- nvinfo : EIATTR_NUM_MBARRIERS
	.align		4
.L_28:
        /*01f8*/ 	.byte	0x03, 0x38
        /*01fa*/ 	.short	0x0008


	//----- nvinfo : EIATTR_EXIT_INSTR_OFFSETS
	.align		4
        /*01fc*/ 	.byte	0x04, 0x1c
        /*01fe*/ 	.short	(.L_30 - .L_29)


	//   ....[0]....
.L_29:
        /*0200*/ 	.word	0x00000930


	//   ....[1]....
        /*0204*/ 	.word	0x00001120


	//   ....[2]....
        /*0208*/ 	.word	0x00005cb0


	//   ....[3]....
        /*020c*/ 	.word	0x00006210


	//   ....[4]....
        /*0210*/ 	.word	0x00007270


	//----- nvinfo : EIATTR_MAX_THREADS
	.align		4
.L_30:
        /*0214*/ 	.byte	0x04, 0x05
        /*0216*/ 	.short	(.L_32 - .L_31)
.L_31:
        /*0218*/ 	.word	0x00000180
        /*021c*/ 	.word	0x00000001
        /*0220*/ 	.word	0x00000001


	//----- nvinfo : EIATTR_CRS_STACK_SIZE
	.align		4
.L_32:
        /*0224*/ 	.byte	0x04, 0x1e
        /*0226*/ 	.short	(.L_34 - .L_33)
.L_33:
        /*0228*/ 	.word	0x00000000


	//----- nvinfo : EIATTR_CBANK_PARAM_SIZE
	.align		4
.L_34:
        /*022c*/ 	.byte	0x03, 0x19
        /*022e*/ 	.short	0x0470


	//----- nvinfo : EIATTR_PARAM_CBANK
	.align		4
        /*0230*/ 	.byte	0x04, 0x0a
        /*0232*/ 	.short	(.L_36 - .L_35)
	.align		4
.L_35:
        /*0234*/ 	.word	index@(.nv.constant0._ZN7cutlass13device_kernelINS_4gemm6kernel13GemmUniversalIN4cute5tupleIJiiiiEEENS1_10collective13CollectiveMmaINS1_37MainloopSm90TmaGmmaWarpSpecializedFP8ILi3ENS5_IJNS4_1CILi2EEENSA_ILi1EEESC_EEENS1_35KernelTmaWarpSpecializedCooperativeEEENS5_IJNSA_ILi256EEENSA_ILi32EEESG_EEENS_12float_e4m3_tENS5_IJlSC_lEEESJ_SK_NS4_8TiledMMAINS4_8MMA_AtomIJNS4_4SM904GMMA30MMA_64x32x32_F32E4M3E4M3_SS_TNILNSO_7ScaleInE1ELSQ_1EEEEEENS4_6LayoutISD_NS5_IJSC_NSA_ILi0EEESU_EEEEENS5_IJNS4_10UnderscoreESX_SX_EEEEENS4_13SM90_TMA_LOADENS4_14ComposedLayoutINS4_7SwizzleILi3ELi4ELi3EEENS4_18smem_ptr_flag_bitsILi8EEENST_INS5_IJNSA_ILi8EEENSA_ILi128EEEEEENS5_IJS17_SC_EEEEEEEvNS4_8identityENS4_23SM90_TMA_LOAD_MULTICASTES1B_vS1C_EENS_8epilogue10collective6detail29Sm90TmaWarpSpecializedAdapterINS1G_15DefaultEpilogueISJ_SK_SK_NS1F_6thread17LinearCombinationISJ_Li1EffLNS1K_9ScaleType4KindE0ELNS_15FloatRoundStyleE2ESJ_EENS1_15EpilogueDefaultEEEEEvvEEEEvNT_6ParamsE)
        /*0238*/ 	.short	0x0210
        /*023a*/ 	.short	0x0470


	//----- nvinfo : EIATTR_SW_WAR
	.align		4
.L_36:
        /*023c*/ 	.byte	0x04, 0x36
        /*023e*/ 	.short	(.L_38 - .L_37)
.L_37:
        /*0240*/ 	.word	0x00000008
.L_38:


//--------------------- .nv.callgraph             --------------------------
	.section	.nv.callgraph,"",@"SHT_CUDA_CALLGRAPH"
	.align	4
	.sectionentsize	8
	.align		4
        /*0000*/ 	.word	0x00000000
	.align		4
        /*0004*/ 	.word	0xffffffff
	.align		4
        /*0008*/ 	.word	0x00000000
	.align		4
        /*000c*/ 	.word	0xfffffffe
	.align		4
        /*0010*/ 	.word	0x00000000
	.align		4
        /*0014*/ 	.word	0xfffffffd
	.align		4
        /*0018*/ 	.word	0x00000000
	.align		4
        /*001c*/ 	.word	0xfffffffc


//--------------------- .nv.constant4             --------------------------
	.section	.nv.constant4,"a",@progbits
	.align	8
	.align		8
.nv.constant4:
        /*0000*/ 	.dword	_ZN39_INTERNAL_838e232b_4_k_cu_fe132636_51224cuda3std3__45__cpo5beginE
	.align		8
        /*0008*/ 	.dword	_ZN39_INTERNAL_838e232b_4_k_cu_fe132636_51224cuda3std3__45__cpo3endE
	.align		8
        /*0010*/ 	.dword	_ZN39_INTERNAL_838e232b_4_k_cu_fe132636_51224cuda3std3__45__cpo6cbeginE
	.align		8
        /*0018*/ 	.dword	_ZN39_INTERNAL_838e232b_4_k_cu_fe132636_51224cuda3std3__45__cpo4cendE
	.align		8
        /*0020*/ 	.dword	_ZN39_INTERNAL_838e232b_4_k_cu_fe132636_51224cuda3std3__441_GLOBAL__N__838e232b_4_k_cu_fe132636_51226ignoreE
	.align		8
        /*0028*/ 	.dword	_ZN39_INTERNAL_838e232b_4_k_cu_fe132636_51224cuda3std3__419piecewise_constructE
	.align		8
        /*0030*/ 	.dword	_ZN39_INTERNAL_838e232b_4_k_cu_fe132636_51224cuda3std3__48in_placeE
	.align		8
        /*0038*/ 	.dword	_ZN39_INTERNAL_838e232b_4_k_cu_fe132636_51224cuda3std6ranges3__45__cpo4swapE
	.align		8
        /*0040*/ 	.dword	_ZN39_INTERNAL_838e232b_4_k_cu_fe132636_51224cuda3std6ranges3__45__cpo9iter_moveE
	.align		8
        /*0048*/ 	.dword	_ZN39_INTERNAL_838e232b_4_k_cu_fe132636_51224cute7productE
	.align		8
        /*0050*/ 	.dword	_ZN39_INTERNAL_838e232b_4_k_cu_fe132636_51224cute1_E


//--------------------- .text._ZN7cutlass13device_kernelINS_4gemm6kernel13GemmUniversalIN4cute5tupleIJiiiiEEENS1_10collective13CollectiveMmaINS1_37MainloopSm90TmaGmmaWarpSpecializedFP8ILi3ENS5_IJNS4_1CILi2EEENSA_ILi1EEESC_EEENS1_35KernelTmaWarpSpecializedCooperativeEEENS5_IJNSA_ILi256EEENSA_ILi32EEESG_EEENS_12float_e4m3_tENS5_IJlSC_lEEESJ_SK_NS4_8TiledMMAINS4_8MMA_AtomIJNS4_4SM904GMMA30MMA_64x32x32_F32E4M3E4M3_SS_TNILNSO_7ScaleInE1ELSQ_1EEEEEENS4_6LayoutISD_NS5_IJSC_NSA_ILi0EEESU_EEEEENS5_IJNS4_10UnderscoreESX_SX_EEEEENS4_13SM90_TMA_LOADENS4_14ComposedLayoutINS4_7SwizzleILi3ELi4ELi3EEENS4_18smem_ptr_flag_bitsILi8EEENST_INS5_IJNSA_ILi8EEENSA_ILi128EEEEEENS5_IJS17_SC_EEEEEEEvNS4_8identityENS4_23SM90_TMA_LOAD_MULTICASTES1B_vS1C_EENS_8epilogue10collective6detail29Sm90TmaWarpSpecializedAdapterINS1G_15DefaultEpilogueISJ_SK_SK_NS1F_6thread17LinearCombinationISJ_Li1EffLNS1K_9ScaleType4KindE0ELNS_15FloatRoundStyleE2ESJ_EENS1_15EpilogueDefaultEEEEEvvEEEEvNT_6ParamsE --------------------------
	.section	.text._ZN7cutlass13device_kernelINS_4gemm6kernel13GemmUniversalIN4cute5tupleIJiiiiEEENS1_10collective13CollectiveMmaINS1_37MainloopSm90TmaGmmaWarpSpecializedFP8ILi3ENS5_IJNS4_1CILi2EEENSA_ILi1EEESC_EEENS1_35KernelTmaWarpSpecializedCooperativeEEENS5_IJNSA_ILi256EEENSA_ILi32EEESG_EEENS_12float_e4m3_tENS5_IJlSC_lEEESJ_SK_NS4_8TiledMMAINS4_8MMA_AtomIJNS4_4SM904GMMA30MMA_64x32x32_F32E4M3E4M3_SS_TNILNSO_7ScaleInE1ELSQ_1EEEEEENS4_6LayoutISD_NS5_IJSC_NSA_ILi0EEESU_EEEEENS5_IJNS4_10UnderscoreESX_SX_EEEEENS4_13SM90_TMA_LOADENS4_14ComposedLayoutINS4_7SwizzleILi3ELi4ELi3EEENS4_18smem_ptr_flag_bitsILi8EEENST_INS5_IJNSA_ILi8EEENSA_ILi128EEEEEENS5_IJS17_SC_EEEEEEEvNS4_8identityENS4_23SM90_TMA_LOAD_MULTICASTES1B_vS1C_EENS_8epilogue10collective6detail29Sm90TmaWarpSpecializedAdapterINS1G_15DefaultEpilogueISJ_SK_SK_NS1F_6thread17LinearCombinationISJ_Li1EffLNS1K_9ScaleType4KindE0ELNS_15FloatRoundStyleE2ESJ_EENS1_15EpilogueDefaultEEEEEvvEEEEvNT_6ParamsE,"ax",@progbits
	.align	128
.text._ZN7cutlass13device_kernelINS_4gemm6kernel13GemmUniversalIN4cute5tupleIJiiiiEEENS1_10collective13CollectiveMmaINS1_37MainloopSm90TmaGmmaWarpSpecializedFP8ILi3ENS5_IJNS4_1CILi2EEENSA_ILi1EEESC_EEENS1_35KernelTmaWarpSpecializedCooperativeEEENS5_IJNSA_ILi256EEENSA_ILi32EEESG_EEENS_12float_e4m3_tENS5_IJlSC_lEEESJ_SK_NS4_8TiledMMAINS4_8MMA_AtomIJNS4_4SM904GMMA30MMA_64x32x32_F32E4M3E4M3_SS_TNILNSO_7ScaleInE1ELSQ_1EEEEEENS4_6LayoutISD_NS5_IJSC_NSA_ILi0EEESU_EEEEENS5_IJNS4_10UnderscoreESX_SX_EEEEENS4_13SM90_TMA_LOADENS4_14ComposedLayoutINS4_7SwizzleILi3ELi4ELi3EEENS4_18smem_ptr_flag_bitsILi8EEENST_INS5_IJNSA_ILi8EEENSA_ILi128EEEEEENS5_IJS17_SC_EEEEEEEvNS4_8identityENS4_23SM90_TMA_LOAD_MULTICASTES1B_vS1C_EENS_8epilogue10collective6detail29Sm90TmaWarpSpecializedAdapterINS1G_15DefaultEpilogueISJ_SK_SK_NS1F_6thread17LinearCombinationISJ_Li1EffLNS1K_9ScaleType4KindE0ELNS_15FloatRoundStyleE2ESJ_EENS1_15EpilogueDefaultEEEEEvvEEEEvNT_6ParamsE:
        .type           _ZN7cutlass13device_kernelINS_4gemm6kernel13GemmUniversalIN4cute5tupleIJiiiiEEENS1_10collective13CollectiveMmaINS1_37MainloopSm90TmaGmmaWarpSpecializedFP8ILi3ENS5_IJNS4_1CILi2EEENSA_ILi1EEESC_EEENS1_35KernelTmaWarpSpecializedCooperativeEEENS5_IJNSA_ILi256EEENSA_ILi32EEESG_EEENS_12float_e4m3_tENS5_IJlSC_lEEESJ_SK_NS4_8TiledMMAINS4_8MMA_AtomIJNS4_4SM904GMMA30MMA_64x32x32_F32E4M3E4M3_SS_TNILNSO_7ScaleInE1ELSQ_1EEEEEENS4_6LayoutISD_NS5_IJSC_NSA_ILi0EEESU_EEEEENS5_IJNS4_10UnderscoreESX_SX_EEEEENS4_13SM90_TMA_LOADENS4_14ComposedLayoutINS4_7SwizzleILi3ELi4ELi3EEENS4_18smem_ptr_flag_bitsILi8EEENST_INS5_IJNSA_ILi8EEENSA_ILi128EEEEEENS5_IJS17_SC_EEEEEEEvNS4_8identityENS4_23SM90_TMA_LOAD_MULTICASTES1B_vS1C_EENS_8epilogue10collective6detail29Sm90TmaWarpSpecializedAdapterINS1G_15DefaultEpilogueISJ_SK_SK_NS1F_6thread17LinearCombinationISJ_Li1EffLNS1K_9ScaleType4KindE0ELNS_15FloatRoundStyleE2ESJ_EENS1_15EpilogueDefaultEEEEEvvEEEEvNT_6ParamsE,@function
        .size           _ZN7cutlass13device_kernelINS_4gemm6kernel13GemmUniversalIN4cute5tupleIJiiiiEEENS1_10collective13CollectiveMmaINS1_37MainloopSm90TmaGmmaWarpSpecializedFP8ILi3ENS5_IJNS4_1CILi2EEENSA_ILi1EEESC_EEENS1_35KernelTmaWarpSpecializedCooperativeEEENS5_IJNSA_ILi256EEENSA_ILi32EEESG_EEENS_12float_e4m3_tENS5_IJlSC_lEEESJ_SK_NS4_8TiledMMAINS4_8MMA_AtomIJNS4_4SM904GMMA30MMA_64x32x32_F32E4M3E4M3_SS_TNILNSO_7ScaleInE1ELSQ_1EEEEEENS4_6LayoutISD_NS5_IJSC_NSA_ILi0EEESU_EEEEENS5_IJNS4_10UnderscoreESX_SX_EEEEENS4_13SM90_TMA_LOADENS4_14ComposedLayoutINS4_7SwizzleILi3ELi4ELi3EEENS4_18smem_ptr_flag_bitsILi8EEENST_INS5_IJNSA_ILi8EEENSA_ILi128EEEEEENS5_IJS17_SC_EEEEEEEvNS4_8identityENS4_23SM90_TMA_LOAD_MULTICASTES1B_vS1C_EENS_8epilogue10collective6detail29Sm90TmaWarpSpecializedAdapterINS1G_15DefaultEpilogueISJ_SK_SK_NS1F_6thread17LinearCombinationISJ_Li1EffLNS1K_9ScaleType4KindE0ELNS_15FloatRoundStyleE2ESJ_EENS1_15EpilogueDefaultEEEEEvvEEEEvNT_6ParamsE,(.L_x_140 - _ZN7cutlass13device_kernelINS_4gemm6kernel13GemmUniversalIN4cute5tupleIJiiiiEEENS1_10collective13CollectiveMmaINS1_37MainloopSm90TmaGmmaWarpSpecializedFP8ILi3ENS5_IJNS4_1CILi2EEENSA_ILi1EEESC_EEENS1_35KernelTmaWarpSpecializedCooperativeEEENS5_IJNSA_ILi256EEENSA_ILi32EEESG_EEENS_12float_e4m3_tENS5_IJlSC_lEEESJ_SK_NS4_8TiledMMAINS4_8MMA_AtomIJNS4_4SM904GMMA30MMA_64x32x32_F32E4M3E4M3_SS_TNILNSO_7ScaleInE1ELSQ_1EEEEEENS4_6LayoutISD_NS5_IJSC_NSA_ILi0EEESU_EEEEENS5_IJNS4_10UnderscoreESX_SX_EEEEENS4_13SM90_TMA_LOADENS4_14ComposedLayoutINS4_7SwizzleILi3ELi4ELi3EEENS4_18smem_ptr_flag_bitsILi8EEENST_INS5_IJNSA_ILi8EEENSA_ILi128EEEEEENS5_IJS17_SC_EEEEEEEvNS4_8identityENS4_23SM90_TMA_LOAD_MULTICASTES1B_vS1C_EENS_8epilogue10collective6detail29Sm90TmaWarpSpecializedAdapterINS1G_15DefaultEpilogueISJ_SK_SK_NS1F_6thread17LinearCombinationISJ_Li1EffLNS1K_9ScaleType4KindE0ELNS_15FloatRoundStyleE2ESJ_EENS1_15EpilogueDefaultEEEEEvvEEEEvNT_6ParamsE)
        .other          _ZN7cutlass13device_kernelINS_4gemm6kernel13GemmUniversalIN4cute5tupleIJiiiiEEENS1_10collective13CollectiveMmaINS1_37MainloopSm90TmaGmmaWarpSpecializedFP8ILi3ENS5_IJNS4_1CILi2EEENSA_ILi1EEESC_EEENS1_35KernelTmaWarpSpecializedCooperativeEEENS5_IJNSA_ILi256EEENSA_ILi32EEESG_EEENS_12float_e4m3_tENS5_IJlSC_lEEESJ_SK_NS4_8TiledMMAINS4_8MMA_AtomIJNS4_4SM904GMMA30MMA_64x32x32_F32E4M3E4M3_SS_TNILNSO_7ScaleInE1ELSQ_1EEEEEENS4_6LayoutISD_NS5_IJSC_NSA_ILi0EEESU_EEEEENS5_IJNS4_10UnderscoreESX_SX_EEEEENS4_13SM90_TMA_LOADENS4_14ComposedLayoutINS4_7SwizzleILi3ELi4ELi3EEENS4_18smem_ptr_flag_bitsILi8EEENST_INS5_IJNSA_ILi8EEENSA_ILi128EEEEEENS5_IJS17_SC_EEEEEEEvNS4_8identityENS4_23SM90_TMA_LOAD_MULTICASTES1B_vS1C_EENS_8epilogue10collective6detail29Sm90TmaWarpSpecializedAdapterINS1G_15DefaultEpilogueISJ_SK_SK_NS1F_6thread17LinearCombinationISJ_Li1EffLNS1K_9ScaleType4KindE0ELNS_15FloatRoundStyleE2ESJ_EENS1_15EpilogueDefaultEEEEEvvEEEEvNT_6ParamsE,@"STO_CUDA_ENTRY STV_DEFAULT"
_ZN7cutlass13device_kernelINS_4gemm6kernel13GemmUniversalIN4cute5tupleIJiiiiEEENS1_10collective13CollectiveMmaINS1_37MainloopSm90TmaGmmaWarpSpecializedFP8ILi3ENS5_IJNS4_1CILi2EEENSA_ILi1EEESC_EEENS1_35KernelTmaWarpSpecializedCooperativeEEENS5_IJNSA_ILi256EEENSA_ILi32EEESG_EEENS_12float_e4m3_tENS5_IJlSC_lEEESJ_SK_NS4_8TiledMMAINS4_8MMA_AtomIJNS4_4SM904GMMA30MMA_64x32x32_F32E4M3E4M3_SS_TNILNSO_7ScaleInE1ELSQ_1EEEEEENS4_6LayoutISD_NS5_IJSC_NSA_ILi0EEESU_EEEEENS5_IJNS4_10UnderscoreESX_SX_EEEEENS4_13SM90_TMA_LOADENS4_14ComposedLayoutINS4_7SwizzleILi3ELi4ELi3EEENS4_18smem_ptr_flag_bitsILi8EEENST_INS5_IJNSA_ILi8EEENSA_ILi128EEEEEENS5_IJS17_SC_EEEEEEEvNS4_8identityENS4_23SM90_TMA_LOAD_MULTICASTES1B_vS1C_EENS_8epilogue10collective6detail29Sm90TmaWarpSpecializedAdapterINS1G_15DefaultEpilogueISJ_SK_SK_NS1F_6thread17LinearCombinationISJ_Li1EffLNS1K_9ScaleType4KindE0ELNS_15FloatRoundStyleE2ESJ_EENS1_15EpilogueDefaultEEEEEvvEEEEvNT_6ParamsE:
[----:B------:R-:W-:Y:S01]  /*0000*/  LDC R1, c[0x0][0x28] ;  /* 0x00000a00ff017b82 */ /* 0x000fe20000000800 */
[----:B------:R-:W0:Y:S01]  /*0010*/  S2R R0, SR_TID.X ;  /* 0x0000000000007919 */ /* 0x000e220000002100 */
[----:B------:R-:W-:Y:S01]  /*0020*/  ELECT P0, URZ, PT ;  /* 0x00000000003f782f */ /* 0x000fe20003800000 */
[----:B------:R-:W-:Y:S01]  /*0030*/  BSSY B0, `(.L_x_0) ;  /* 0x000000f000007945 */ /* 0x000fe20003800000 */
[--C-:B0-----:R-:W-:Y:S02]  /*0040*/  SHF.R.U32.HI R2, RZ, 0x5, R0.reuse ;  /* 0x00000005ff027819 */ /* 0x101fe40000011600 */
[----:B------:R-:W-:-:S03]  /*0050*/  SHF.R.U32.HI R3, RZ, 0x7, R0 ;  /* 0x00000007ff037819 */ /* 0x000fc60000011600 */
[----:B------:R-:W0:Y:S04]  /*0060*/  SHFL.IDX PT, R7, R2, RZ, 0x1f ;  /* 0x00001fff02077589 */ /* 0x000e2800000e0000 */
[----:B------:R1:W2:Y:S01]  /*0070*/  SHFL.IDX PT, R4, R3, RZ, 0x1f ;  /* 0x00001fff03047589 */ /* 0x0002a200000e0000 */
[----:B0-----:R-:W-:-:S13]  /*0080*/  ISETP.NE.OR P0, PT, R7, RZ, !P0 ;  /* 0x000000ff0700720c */ /* 0x001fda0004705670 */
[----:B-12---:R-:W-:Y:S05]  /*0090*/  @P0 BRA `(.L_x_1) ;  /* 0x0000000000200947 */ /* 0x006fea0003800000 */
[----:B------:R-:W-:Y:S02]  /*00a0*/  ULDC.64 UR4, c[0x0][0x198] ;  /* 0x0000660000047ab9 */ /* 0x000fe40000000a00 */
[----:B------:R-:W-:Y:S02]  /*00b0*/  UIADD3 UR6, UP0, UR4, 0xf0, URZ ;  /* 0x000000f004067890 */ /* 0x000fe4000ff1e03f */
[----:B------:R-:W-:Y:S02]  /*00c0*/  UIADD3 UR4, UP1, UR4, 0x1f0, URZ ;  /* 0x000001f004047890 */ /* 0x000fe4000ff3e03f */
[----:B------:R-:W-:Y:S02]  /*00d0*/  UIADD3.X UR7, URZ, UR5, URZ, UP0, !UPT ;  /* 0x000000053f077290 */ /* 0x000fe400087fe43f */
[----:B------:R-:W-:-:S07]  /*00e0*/  UIADD3.X UR5, URZ, UR5, URZ, UP1, !UPT ;  /* 0x000000053f057290 */ /* 0x000fce0008ffe43f */
[----:B------:R0:W-:Y:S02]  /*00f0*/  UTMACCTL.PF [UR6] ;  /* 0x00000000060079b9 */ /* 0x0001e40008040000 */
[----:B------:R0:W-:Y:S02]  /*0100*/  UTMACCTL.PF [UR4] ;  /* 0x00000000040079b9 */ /* 0x0001e40008040000 */
[----:B0-----:R-:W-:Y:S01]  /*0110*/  NOP ;  /* 0x0000000000007918 */ /* 0x001fe20000000000 */
.L_x_1:
[----:B------:R-:W-:Y:S05]  /*0120*/  BSYNC B0 ;  /* 0x0000000000007941 */ /* 0x000fea0003800000 */
.L_x_0:
[----:B------:R-:W0:Y:S02]  /*0130*/  SHFL.IDX PT, R3, R2, RZ, 0x1f ;  /* 0x00001fff02037589 */ /* 0x000e2400000e0000 */
[----:B0-----:R-:W-:-:S13]  /*0140*/  ISETP.NE.AND P0, PT, R3, RZ, PT ;  /* 0x000000ff0300720c */ /* 0x001fda0003f05270 */
[----:B------:R-:W-:Y:S05]  /*0150*/  @P0 BRA `(.L_x_2) ;  /* 0x0000000000500947 */ /* 0x000fea0003800000 */
[----:B------:R-:W0:Y:S01]  /*0160*/  S2UR UR8, SR_CgaCtaId ;  /* 0x00000000000879c3 */ /* 0x000e220000008800 */
[----:B------:R-:W-:Y:S01]  /*0170*/  UMOV UR4, 0x400 ;  /* 0x0000040000047882 */ /* 0x000fe20000000000 */
[----:B------:R-:W-:Y:S01]  /*0180*/  UMOV UR5, 0x1 ;  /* 0x0000000100057882 */ /* 0x000fe20000000000 */
[----:B------:R-:W-:Y:S01]  /*0190*/  UMOV UR6, 0x4 ;  /* 0x0000000400067882 */ /* 0x000fe20000000000 */
[----:B------:R-:W-:Y:S01]  /*01a0*/  ELECT P0, URZ, PT ;  /* 0x00000000003f782f */ /* 0x000fe20003800000 */
[----:B------:R-:W-:-:S04]  /*01b0*/  UIADD3 UR6, -UR6, 0x100000, URZ ;  /* 0x0010000006067890 */ /* 0x000fc8000fffe13f */
[----:B------:R-:W-:Y:S02]  /*01c0*/  USHF.L.U32 UR7, UR6, 0xb, URZ ;  /* 0x0000000b06077899 */ /* 0x000fe4000800063f */
[----:B------:R-:W-:Y:S02]  /*01d0*/  USHF.L.U32 UR6, UR6, 0x1, URZ ;  /* 0x0000000106067899 */ /* 0x000fe4000800063f */
[----:B0-----:R-:W-:Y:S02]  /*01e0*/  ULEA UR8, UR8, UR4, 0x18 ;  /* 0x0000000408087291 */ /* 0x001fe4000f8ec03f */
[----:B------:R-:W-:-:S04]  /*01f0*/  UIADD3 UR4, -UR5, 0x100000, URZ ;  /* 0x0010000005047890 */ /* 0x000fc8000fffe13f */
[----:B------:R-:W-:Y:S02]  /*0200*/  USHF.L.U32 UR5, UR4, 0xb, URZ ;  /* 0x0000000b04057899 */ /* 0x000fe4000800063f */
[----:B------:R-:W-:Y:S01]  /*0210*/  USHF.L.U32 UR4, UR4, 0x1, URZ ;  /* 0x0000000104047899 */ /* 0x000fe2000800063f */
[----:B------:R-:W0:Y:S11]  /*0220*/  FENCE.VIEW.ASYNC.S ;  /* 0x00000000000073c6 */ /* 0x000e360000000000 */
[----:B0-----:R0:W1:Y:S01]  /*0230*/  SYNCS.EXCH.64 URZ, [UR8], UR4 ;  /* 0x00000004083f75b2 */ /* 0x0010620008000100 */
[----:B------:R0:W2:Y:S01]  /*0240*/  SYNCS.EXCH.64 URZ, [UR8+0x18], UR6 ;  /* 0x00001806083f75b2 */ /* 0x0000a20008000100 */
[----:B------:R0:W3:Y:S01]  /*0250*/  SYNCS.EXCH.64 URZ, [UR8+0x8], UR4 ;  /* 0x00000804083f75b2 */ /* 0x0000e20008000100 */
[----:B------:R0:W4:Y:S01]  /*0260*/  SYNCS.EXCH.64 URZ, [UR8+0x20], UR6 ;  /* 0x00002006083f75b2 */ /* 0x0001220008000100 */
[----:B------:R0:W0:Y:S01]  /*0270*/  SYNCS.EXCH.64 URZ, [UR8+0x10], UR4 ;  /* 0x00001004083f75b2 */ /* 0x0000220008000100 */
[----:B------:R0:W0:Y:S01]  /*0280*/  SYNCS.EXCH.64 URZ, [UR8+0x28], UR6 ;  /* 0x00002806083f75b2 */ /* 0x0000220008000100 */
[----:B------:R-:W-:Y:S01]  /*0290*/  NOP ;  /* 0x0000000000007918 */ /* 0x000fe20000000000 */
.L_x_2:
[----:B------:R-:W-:Y:S01]  /*02a0*/  SHF.R.S32.HI R5, RZ, 0x1f, R0 ;  /* 0x0000001fff057819 */ /* 0x000fe20000011400 */
[----:B------:R-:W5:Y:S01]  /*02b0*/  SHFL.IDX PT, R2, R2, RZ, 0x1f ;  /* 0x00001fff02027589 */ /* 0x000f6200000e0000 */
[----:B0-----:R-:W0:Y:S01]  /*02c0*/  S2UR UR8, SR_CTAID.X ;  /* 0x00000000000879c3 */ /* 0x001e220000002500 */
[----:B------:R-:W-:Y:S02]  /*02d0*/  ELECT P0, URZ, PT ;  /* 0x00000000003f782f */ /* 0x000fe40003800000 */
[----:B------:R-:W-:Y:S01]  /*02e0*/  LEA.HI R5, R5, R0, RZ, 0x7 ;  /* 0x0000000005057211 */ /* 0x000fe200078f38ff */
[----:B------:R-:W1:Y:S01]  /*02f0*/  S2R R8, SR_CTAID.Y ;  /* 0x0000000000087919 */ /* 0x000e620000002600 */
[----:B------:R-:W-:Y:S01]  /*0300*/  ULDC UR4, c[0x0][0x150] ;  /* 0x0000540000047ab9 */ /* 0x000fe20000000800 */
[----:B------:R-:W-:Y:S01]  /*0310*/  VIADD R16, R4, 0xffffffff ;  /* 0xffffffff04107836 */ /* 0x000fe20000000000 */
[----:B------:R-:W-:Y:S01]  /*0320*/  LOP3.LUT R5, R5, 0xffffff80, RZ, 0xc0, !PT ;  /* 0xffffff8005057812 */ /* 0x000fe200078ec0ff */
[----:B------:R-:W-:Y:S01]  /*0330*/  NOP ;  /* 0x0000000000007918 */ /* 0x000fe20000000000 */
[----:B------:R-:W2:Y:S01]  /*0340*/  LDC R12, c[0x0][0x144] ;  /* 0x00005100ff0c7b82 */ /* 0x000ea20000000800 */
[----:B------:R-:W-:Y:S01]  /*0350*/  NOP ;  /* 0x0000000000007918 */ /* 0x000fe20000000000 */
[----:B------:R-:W-:Y:S01]  /*0360*/  ISETP.GE.U32.AND P6, PT, R16, 0x2, PT ;  /* 0x000000021000780c */ /* 0x000fe20003fc6070 */
[----:B------:R-:W-:Y:S01]  /*0370*/  IMAD.IADD R5, R0, 0x1, -R5 ;  /* 0x0000000100057824 */ /* 0x000fe200078e0a05 */
[----:B------:R-:W-:-:S04]  /*0380*/  ISETP.NE.AND P3, PT, R4, RZ, PT ;  /* 0x000000ff0400720c */ /* 0x000fc80003f65270 */
[----:B------:R-:W-:Y:S01]  /*0390*/  SHF.R.S32.HI R6, RZ, 0x1f, R5 ;  /* 0x0000001fff067819 */ /* 0x000fe20000011405 */
[----:B------:R-:W3:Y:S03]  /*03a0*/  LDC R14, c[0x0][0x140] ;  /* 0x00005000ff0e7b82 */ /* 0x000ee60000000800 */
[----:B------:R-:W-:Y:S02]  /*03b0*/  LEA.HI R6, R6, R5, RZ, 0x3 ;  /* 0x0000000506067211 */ /* 0x000fe400078f18ff */
[----:B-----5:R-:W-:Y:S02]  /*03c0*/  ISETP.NE.OR P0, PT, R2, RZ, !P0 ;  /* 0x000000ff0200720c */ /* 0x020fe40004705670 */
[--C-:B------:R-:W-:Y:S02]  /*03d0*/  SHF.R.S32.HI R2, RZ, 0x3, R6.reuse ;  /* 0x00000003ff027819 */ /* 0x100fe40000011406 */
[----:B------:R-:W-:-:S02]  /*03e0*/  SHF.R.S32.HI R11, RZ, 0x1f, R6 ;  /* 0x0000001fff0b7819 */ /* 0x000fc40000011406 */
[----:B------:R-:W-:Y:S02]  /*03f0*/  SHF.R.S32.HI R6, RZ, 0x1f, R3 ;  /* 0x0000001fff067819 */ /* 0x000fe40000011403 */
[----:B0-----:R-:W-:Y:S02]  /*0400*/  I2FP.F32.U32 R10, UR8 ;  /* 0x00000008000a7c45 */ /* 0x001fe40008201000 */
[----:B------:R-:W-:Y:S02]  /*0410*/  LEA.HI R11, R11, R2, RZ, 0x2 ;  /* 0x000000020b0b7211 */ /* 0x000fe400078f10ff */
[----:B------:R-:W-:Y:S01]  /*0420*/  LEA.HI R6, R6, R3, RZ, 0x2 ;  /* 0x0000000306067211 */ /* 0x000fe200078f10ff */
[----:B------:R-:W-:Y:S01]  /*0430*/  FMUL R10, R10, UR4 ;  /* 0x000000040a0a7c20 */ /* 0x000fe20008400000 */
[----:B------:R-:W-:Y:S01]  /*0440*/  LOP3.LUT R11, R11, 0xfffffffc, RZ, 0xc0, !PT ;  /* 0xfffffffc0b0b7812 */ /* 0x000fe200078ec0ff */
[----:B------:R-:W-:Y:S01]  /*0450*/  VOTEU.ALL UP0, P0 ;  /* 0x00000000003f7886 */ /* 0x000fe20000000000 */
[----:B------:R-:W-:Y:S01]  /*0460*/  LOP3.LUT R6, R6, 0x3ffffffc, RZ, 0xc0, !PT ;  /* 0x3ffffffc06067812 */ /* 0x000fe200078ec0ff */
[----:B------:R-:W-:Y:S01]  /*0470*/  ULDC UR4, c[0x0][0x154] ;  /* 0x0000550000047ab9 */ /* 0x000fe20000000800 */
[----:B-1----:R-:W-:Y:S01]  /*0480*/  I2FP.F32.U32 R13, R8 ;  /* 0x00000008000d7245 */ /* 0x002fe20000201000 */
[----:B------:R-:W0:Y:S01]  /*0490*/  F2I.U32.TRUNC.NTZ R10, R10 ;  /* 0x0000000a000a7305 */ /* 0x000e22000020f000 */
[----:B------:R-:W-:Y:S01]  /*04a0*/  IMAD.IADD R11, R2, 0x1, -R11 ;  /* 0x00000001020b7824 */ /* 0x000fe200078e0a0b */
[----:B------:R-:W1:Y:S01]  /*04b0*/  @!UP0 S2UR UR7, SR_CgaCtaId ;  /* 0x00000000000789c3 */ /* 0x000e620000008800 */
[----:B------:R-:W-:-:S02]  /*04c0*/  IMAD.IADD R6, R3, 0x1, -R6 ;  /* 0x0000000103067824 */ /* 0x000fc400078e0a06 */
[----:B------:R-:W-:Y:S01]  /*04d0*/  FMUL R13, R13, UR4 ;  /* 0x000000040d0d7c20 */ /* 0x000fe20008400000 */
[----:B------:R-:W-:Y:S01]  /*04e0*/  UMOV UR4, 0x20 ;  /* 0x0000002000047882 */ /* 0x000fe20000000000 */
[----:B------:R-:W-:Y:S01]  /*04f0*/  @!UP0 UMOV UR6, 0x400 ;  /* 0x0000040000068882 */ /* 0x000fe20000000000 */
[----:B------:R-:W-:Y:S01]  /*0500*/  IMAD R6, R6, 0x4, R11 ;  /* 0x0000000406067824 */ /* 0x000fe200078e020b */
[----:B------:R-:W-:-:S04]  /*0510*/  @!UP0 UIADD3 UR4, -UR4, 0x100000, URZ ;  /* 0x0010000004048890 */ /* 0x000fc8000fffe13f */
[----:B------:R-:W-:Y:S02]  /*0520*/  @!UP0 USHF.L.U32 UR5, UR4, 0xb, URZ ;  /* 0x0000000b04058899 */ /* 0x000fe4000800063f */
[----:B------:R-:W-:Y:S01]  /*0530*/  @!UP0 USHF.L.U32 UR4, UR4, 0x1, URZ ;  /* 0x0000000104048899 */ /* 0x000fe2000800063f */
[----:B---3--:R-:W-:Y:S01]  /*0540*/  ISETP.EQ.U32.AND P2, PT, R14, 0x1, PT ;  /* 0x000000010e00780c */ /* 0x008fe20003f42070 */
[----:B------:R-:W3:Y:S01]  /*0550*/  LDC R11, c[0x0][0x148] ;  /* 0x00005200ff0b7b82 */ /* 0x000ee20000000800 */
[----:B------:R-:W5:Y:S01]  /*0560*/  F2I.U32.TRUNC.NTZ R13, R13 ;  /* 0x0000000d000d7305 */ /* 0x000f62000020f000 */
[----:B------:R-:W-:Y:S01]  /*0570*/  LEA.HI R2, R6, R6, RZ, 0x1 ;  /* 0x0000000606027211 */ /* 0x000fe200078f08ff */
[----:B------:R-:W-:Y:S01]  /*0580*/  VOTEU.ALL UP1, P0 ;  /* 0x00000000003f7886 */ /* 0x000fe20000020000 */
[----:B0-----:R-:W-:Y:S02]  /*0590*/  IMAD.MOV R15, RZ, RZ, -R10 ;  /* 0x000000ffff0f7224 */ /* 0x001fe400078e0a0a */
[----:B------:R-:W-:-:S02]  /*05a0*/  LOP3.LUT R3, R2, 0xfffffffe, RZ, 0xc0, !PT ;  /* 0xfffffffe02037812 */ /* 0x000fc400078ec0ff */
[----:B------:R-:W-:Y:S01]  /*05b0*/  SHF.R.S32.HI R2, RZ, 0x1f, R7 ;  /* 0x0000001fff027819 */ /* 0x000fe20000011407 */
[----:B--2---:R-:W-:Y:S02]  /*05c0*/  IMAD R10, R12, R15, UR8 ;  /* 0x000000080c0a7e24 */ /* 0x004fe4000f8e020f */
[----:B------:R-:W-:Y:S01]  /*05d0*/  IMAD.IADD R3, R6, 0x1, -R3 ;  /* 0x0000000106037824 */ /* 0x000fe200078e0a03 */
[----:B------:R-:W-:-:S04]  /*05e0*/  LEA.HI R2, R2, R7, RZ, 0x2 ;  /* 0x0000000702027211 */ /* 0x000fc800078f10ff */
[----:B------:R-:W-:Y:S01]  /*05f0*/  ISETP.NE.AND P4, PT, R3, R10, PT ;  /* 0x0000000a0300720c */ /* 0x000fe20003f85270 */
[----:B------:R-:W-:Y:S01]  /*0600*/  IMAD.SHL.U32 R3, R6, 0x4, RZ ;  /* 0x0000000406037824 */ /* 0x000fe200078e00ff */
[----:B------:R-:W-:Y:S01]  /*0610*/  LOP3.LUT R2, R2, 0xfffffffc, RZ, 0xc0, !PT ;  /* 0xfffffffc02027812 */ /* 0x000fe200078ec0ff */
[----:B-----5:R-:W-:Y:S01]  /*0620*/  IMAD.MOV R21, RZ, RZ, -R13 ;  /* 0x000000ffff157224 */ /* 0x020fe200078e0a0d */
[----:B-1----:R-:W-:Y:S02]  /*0630*/  @!UP0 ULEA UR6, UR7, UR6, 0x18 ;  /* 0x0000000607068291 */ /* 0x002fe4000f8ec03f */
[----:B------:R-:W-:Y:S01]  /*0640*/  LOP3.LUT R3, R6, 0xc, R3, 0x78, !PT ;  /* 0x0000000c06037812 */ /* 0x000fe200078e7803 */
[----:B------:R-:W-:Y:S01]  /*0650*/  IMAD.IADD R7, R7, 0x1, -R2 ;  /* 0x0000000107077824 */ /* 0x000fe200078e0a02 */
[----:B------:R-:W-:Y:S01]  /*0660*/  VOTEU.ALL UP0, P0 ;  /* 0x00000000003f7886 */ /* 0x000fe20000000000 */
[----:B---3--:R-:W-:Y:S01]  /*0670*/  IMAD R13, R11, R21, R8 ;  /* 0x000000150b0d7224 */ /* 0x008fe200078e0208 */
[----:B------:R-:W-:Y:S01]  /*0680*/  LOP3.LUT P0, RZ, R5, 0x7, RZ, 0xc0, !PT ;  /* 0x0000000705ff7812 */ /* 0x000fe2000780c0ff */
[----:B------:R-:W-:Y:S01]  /*0690*/  IMAD.MOV.U32 R6, RZ, RZ, 0x1 ;  /* 0x00000001ff067424 */ /* 0x000fe200078e00ff */
[----:B------:R-:W-:-:S02]  /*06a0*/  ISETP.NE.AND P1, PT, R7, 0x3, PT ;  /* 0x000000030700780c */ /* 0x000fc40003f25270 */
[----:B------:R-:W-:Y:S02]  /*06b0*/  @P4 LEA.HI R2, R3, R3, RZ, 0x1 ;  /* 0x0000000303024211 */ /* 0x000fe400078f08ff */
[----:B------:R-:W-:Y:S01]  /*06c0*/  ISETP.EQ.OR P1, PT, R7, RZ, !P1 ;  /* 0x000000ff0700720c */ /* 0x000fe20004f22670 */
[----:B------:R-:W0:Y:S02]  /*06d0*/  FENCE.VIEW.ASYNC.S ;  /* 0x00000000000073c6 */ /* 0x000e240000000000 */
[----:B0-----:R0:W1:Y:S01]  /*06e0*/  @!UP0 SYNCS.EXCH.64 URZ, [UR6+0x40], UR4 ;  /* 0x00004004063f85b2 */ /* 0x0010620008000100 */
[----:B------:R-:W-:Y:S02]  /*06f0*/  @P4 SHF.R.S32.HI R2, RZ, 0x1, R2 ;  /* 0x00000001ff024819 */ /* 0x000fe40000011402 */
[----:B------:R-:W-:Y:S02]  /*0700*/  ISETP.LT.U32.AND P0, PT, R3, 0x2, !P0 ;  /* 0x000000020300780c */ /* 0x000fe40004701070 */
[----:B------:R-:W-:-:S02]  /*0710*/  @P4 ISETP.NE.AND P5, PT, R2, R13, PT ;  /* 0x0000000d0200420c */ /* 0x000fc40003fa5270 */
[----:B------:R-:W-:Y:S02]  /*0720*/  ISETP.EQ.AND P1, PT, R4, RZ, P1 ;  /* 0x000000ff0400720c */ /* 0x000fe40000f22270 */
[----:B------:R-:W-:Y:S02]  /*0730*/  SEL R5, RZ, 0x1, !P0 ;  /* 0x00000001ff057807 */ /* 0x000fe40004000000 */
[----:B------:R-:W-:Y:S02]  /*0740*/  @P4 SEL R6, RZ, 0x1, P5 ;  /* 0x00000001ff064807 */ /* 0x000fe40002800000 */
[----:B------:R-:W-:Y:S02]  /*0750*/  SEL R2, RZ, 0x1, !P1 ;  /* 0x00000001ff027807 */ /* 0x000fe40004800000 */
[----:B------:R-:W-:Y:S01]  /*0760*/  LOP3.LUT R6, R6, R5, RZ, 0xc0, !PT ;  /* 0x0000000506067212 */ /* 0x000fe200078ec0ff */
[----:B------:R0:W2:Y:S01]  /*0770*/  @!UP1 SYNCS.EXCH.64 URZ, [UR6+0x48], UR4 ;  /* 0x00004804063f95b2 */ /* 0x0000a20008000100 */
[----:B------:R-:W-:Y:S01]  /*0780*/  SEL R2, R2, 0x2, P6 ;  /* 0x0000000202027807 */ /* 0x000fe20003000000 */
[----:B------:R-:W-:Y:S01]  /*0790*/  NOP ;  /* 0x0000000000007918 */ /* 0x000fe20000000000 */
[----:B------:R-:W-:Y:S05]  /*07a0*/  @!P2 BRA `(.L_x_3) ;  /* 0x000000000008a947 */ /* 0x000fea0003800000 */
[----:B-12-4-:R-:W-:Y:S01]  /*07b0*/  UCGABAR_ARV ;  /* 0x00000000000079c7 */ /* 0x016fe20008000000 */
[----:B------:R-:W-:Y:S05]  /*07c0*/  BRA `(.L_x_4) ;  /* 0x0000000000047947 */ /* 0x000fea0003800000 */
.L_x_3:
[----:B-12-4-:R-:W-:Y:S01]  /*07d0*/  NOP ;  /* 0x0000000000007918 */ /* 0x016fe20000000000 */
.L_x_4:
[----:B------:R-:W1:Y:S01]  /*07e0*/  LDC R4, c[0x0][0x65c] ;  /* 0x00019700ff047b82 */ /* 0x000e620000000800 */
[----:B------:R-:W-:Y:S01]  /*07f0*/  IMAD.MOV.U32 R5, RZ, RZ, RZ ;  /* 0x000000ffff057224 */ /* 0x000fe200078e00ff */
[----:B-1----:R-:W-:Y:S01]  /*0800*/  ISETP.NE.AND P4, PT, R4, 0x1, PT ;  /* 0x000000010400780c */ /* 0x002fe20003f85270 */
[----:B------:R-:W-:-:S12]  /*0810*/  IMAD.U32 R4, RZ, RZ, UR8 ;  /* 0x00000008ff047e24 */ /* 0x000fd8000f8e00ff */
[----:B------:R-:W1:Y:S01]  /*0820*/  @P4 LDC R15, c[0x0][0x10] ;  /* 0x00000400ff0f4b82 */ /* 0x000e620000000800 */
[----:B------:R-:W-:Y:S02]  /*0830*/  @P4 IMAD.MOV.U32 R9, RZ, RZ, RZ ;  /* 0x000000ffff094224 */ /* 0x000fe400078e00ff */
[----:B------:R-:W-:-:S05]  /*0840*/  @P4 IMAD.MOV.U32 R17, RZ, RZ, RZ ;  /* 0x000000ffff114224 */ /* 0x000fca00078e00ff */
[----:B------:R-:W2:Y:S01]  /*0850*/  @!P4 LDC R13, c[0x0][0xc] ;  /* 0x00000300ff0dcb82 */ /* 0x000ea20000000800 */
[----:B-1----:R-:W-:-:S04]  /*0860*/  @P4 IMAD.WIDE.U32 R14, R15, UR8, R8 ;  /* 0x000000080f0e4c25 */ /* 0x002fc8000f8e0008 */
[----:B--2---:R-:W-:-:S04]  /*0870*/  @!P4 IMAD.WIDE.U32 R12, R8, R13, R4 ;  /* 0x0000000d080cc225 */ /* 0x004fc800078e0004 */
[----:B------:R-:W-:Y:S02]  /*0880*/  @P4 IMAD.MOV.U32 R4, RZ, RZ, R14 ;  /* 0x000000ffff044224 */ /* 0x000fe400078e000e */
[----:B------:R-:W-:Y:S02]  /*0890*/  @P4 IMAD.IADD R5, R15, 0x1, R17 ;  /* 0x000000010f054824 */ /* 0x000fe400078e0211 */
[----:B------:R-:W-:Y:S02]  /*08a0*/  @!P4 IMAD.MOV.U32 R4, RZ, RZ, R12 ;  /* 0x000000ffff04c224 */ /* 0x000fe400078e000c */
[----:B------:R-:W-:Y:S01]  /*08b0*/  @!P4 IMAD.MOV.U32 R5, RZ, RZ, R13 ;  /* 0x000000ffff05c224 */ /* 0x000fe200078e000d */
[----:B------:R-:W-:Y:S06]  /*08c0*/  @!P2 BRA `(.L_x_5) ;  /* 0x00000000000ca947 */ /* 0x000fec0003800000 */
[----:B------:R-:W-:Y:S01]  /*08d0*/  UCGABAR_WAIT ;  /* 0x0000000000007dc7 */ /* 0x000fe20008000000 */
[----:B------:R-:W-:Y:S01]  /*08e0*/  CCTL.IVALL ;  /* 0x00000000ff00798f */ /* 0x000fe20002000000 */
[----:B------:R-:W-:Y:S05]  /*08f0*/  BRA `(.L_x_6) ;  /* 0x0000000000047947 */ /* 0x000fea0003800000 */
.L_x_5:
[----:B------:R-:W-:Y:S06]  /*0900*/  BAR.SYNC.DEFER_BLOCKING 0x0 ;  /* 0x0000000000007b1d */ /* 0x000fec0000010000 */
.L_x_6:
[----:B------:R-:W-:Y:S05]  /*0910*/  @!P3 BRA `(.L_x_7) ;  /* 0x0000005000e8b947 */ /* 0x000fea0003800000 */
[----:B------:R-:W-:-:S13]  /*0920*/  ISETP.GT.U32.AND P0, PT, R16, 0x1, PT ;  /* 0x000000011000780c */ /* 0x000fda0003f04070 */
[----:B0-----:R-:W-:Y:S05]  /*0930*/  @P0 EXIT ;  /* 0x000000000000094d */ /* 0x001fea0003800000 */
[----:B------:R-:W-:Y:S01]  /*0940*/  ULDC.64 UR4, c[0x0][0x650] ;  /* 0x0001940000047ab9 */ /* 0x000fe20000000a00 */
[----:B------:R-:W-:Y:S01]  /*0950*/  PRMT R14, RZ, 0x7610, R14 ;  /* 0x00007610ff0e7816 */ /* 0x000fe2000000000e */
[----:B------:R-:W-:Y:S01]  /*0960*/  IMAD.MOV.U32 R18, RZ, RZ, -0x1 ;  /* 0xffffffffff127424 */ /* 0x000fe200078e00ff */
[----:B------:R-:W-:Y:S01]  /*0970*/  ISETP.GE.U32.AND P0, PT, R4, UR4, PT ;  /* 0x0000000404007c0c */ /* 0x000fe2000bf06070 */
[----:B------:R-:W-:Y:S02]  /*0980*/  IMAD.MOV.U32 R15, RZ, RZ, -0x1 ;  /* 0xffffffffff0f7424 */ /* 0x000fe400078e00ff */
[----:B------:R-:W-:Y:S01]  /*0990*/  IMAD.MOV.U32 R20, RZ, RZ, -0x1 ;  /* 0xffffffffff147424 */ /* 0x000fe200078e00ff */
[----:B------:R-:W-:-:S13]  /*09a0*/  ISETP.GE.U32.AND.EX P0, PT, R5, UR5, PT, P0 ;  /* 0x0000000505007c0c */ /* 0x000fda000bf06100 */
[----:B------:R-:W-:Y:S05]  /*09b0*/  @P0 BRA `(.L_x_8) ;  /* 0x0000000400280947 */ /* 0x000fea0003800000 */
[----:B------:R-:W0:Y:S01]  /*09c0*/  LDC.64 R22, c[0x0][0x628] ;  /* 0x00018a00ff167b82 */ /* 0x000e220000000a00 */
[----:B------:R-:W-:Y:S02]  /*09d0*/  IMAD.MOV.U32 R12, RZ, RZ, R4 ;  /* 0x000000ffff0c7224 */ /* 0x000fe400078e0004 */
[----:B------:R-:W-:-:S05]  /*09e0*/  IMAD.MOV.U32 R13, RZ, RZ, R5 ;  /* 0x000000ffff0d7224 */ /* 0x000fca00078e0005 */
[----:B------:R-:W1:Y:S08]  /*09f0*/  LDC R18, c[0x0][0x630] ;  /* 0x00018c00ff127b82 */ /* 0x000e700000000800 */
[----:B------:R-:W2:Y:S01]  /*0a00*/  LDC.64 R24, c[0x0][0x620] ;  /* 0x00018800ff187b82 */ /* 0x000ea20000000a00 */
[----:B0-----:R-:W-:-:S04]  /*0a10*/  ISETP.NE.U32.AND P0, PT, R22, RZ, PT ;  /* 0x000000ff1600720c */ /* 0x001fc80003f05070 */
[----:B------:R-:W-:-:S13]  /*0a20*/  ISETP.NE.AND.EX P0, PT, R23, RZ, PT, P0 ;  /* 0x000000ff1700720c */ /* 0x000fda0003f05300 */
[----:B-12---:R-:W-:Y:S05]  /*0a30*/  @!P0 BRA `(.L_x_9) ;  /* 0x0000000000288947 */ /* 0x006fea0003800000 */
[----:B------:R-:W0:Y:S02]  /*0a40*/  LDC R7, c[0x0][0x634] ;  /* 0x00018d00ff077b82 */ /* 0x000e240000000800 */
[----:B0-----:R-:W-:-:S05]  /*0a50*/  IADD3 R7, P0, R4, R7, RZ ;  /* 0x0000000704077210 */ /* 0x001fca0007f1e0ff */
[----:B------:R-:W-:-:S04]  /*0a60*/  IMAD.X R19, RZ, RZ, R5, P0 ;  /* 0x000000ffff137224 */ /* 0x000fc800000e0605 */
[----:B------:R-:W-:-:S04]  /*0a70*/  IMAD.WIDE.U32 R12, R19, R22, RZ ;  /* 0x00000016130c7225 */ /* 0x000fc800078e00ff */
[----:B------:R-:W-:-:S04]  /*0a80*/  IMAD.WIDE.U32 R14, P0, R7, R23, R12 ;  /* 0x00000017070e7225 */ /* 0x000fc8000780000c */
[----:B------:R-:W-:-:S04]  /*0a90*/  IMAD.WIDE.U32 R12, R7, R22, RZ ;  /* 0x00000016070c7225 */ /* 0x000fc800078e00ff */
[----:B------:R-:W-:Y:S01]  /*0aa0*/  IMAD.X R17, RZ, RZ, RZ, P0 ;  /* 0x000000ffff117224 */ /* 0x000fe200000e06ff */
[----:B------:R-:W-:Y:S01]  /*0ab0*/  IADD3 RZ, P0, R13, R14, RZ ;  /* 0x0000000e0dff7210 */ /* 0x000fe20007f1e0ff */
[----:B------:R-:W-:-:S04]  /*0ac0*/  IMAD.MOV.U32 R16, RZ, RZ, R15 ;  /* 0x000000ffff107224 */ /* 0x000fc800078e000f */
[----:B------:R-:W-:-:S08]  /*0ad0*/  IMAD.WIDE.U32.X R12, R19, R23, R16, P0 ;  /* 0x00000017130c7225 */ /* 0x000fd000000e0410 */
.L_x_9:
[----:B------:R-:W0:Y:S01]  /*0ae0*/  LDC.64 R28, c[0x0][0x640] ;  /* 0x00019000ff1c7b82 */ /* 0x000e220000000a00 */
[-CC-:B------:R-:W-:Y:S02]  /*0af0*/  SHF.R.U64 R27, R12, R18.reuse, R13.reuse ;  /* 0x000000120c1b7219 */ /* 0x180fe4000000120d */
[----:B------:R-:W-:Y:S02]  /*0b00*/  SHF.R.U32.HI R7, RZ, R18, R13 ;  /* 0x00000012ff077219 */ /* 0x000fe4000001160d */
[----:B------:R-:W-:-:S03]  /*0b10*/  IADD3 R9, P0, RZ, -R27, RZ ;  /* 0x8000001bff097210 */ /* 0x000fc60007f1e0ff */
[----:B------:R-:W1:Y:S02]  /*0b20*/  LDC R20, c[0x0][0x618] ;  /* 0x00018600ff147b82 */ /* 0x000e640000000800 */
[----:B------:R-:W-:Y:S02]  /*0b30*/  IMAD.X R7, RZ, RZ, ~R7, P0 ;  /* 0x000000ffff077224 */ /* 0x000fe400000e0e07 */
[----:B------:R-:W-:-:S04]  /*0b40*/  IMAD.WIDE.U32 R12, R9, R24, R4 ;  /* 0x00000018090c7225 */ /* 0x000fc800078e0004 */
[----:B------:R-:W2:Y:S01]  /*0b50*/  LDC R18, c[0x0][0x608] ;  /* 0x00018200ff127b82 */ /* 0x000ea20000000800 */
[----:B------:R-:W-:Y:S02]  /*0b60*/  IMAD R14, R7, R24, RZ ;  /* 0x00000018070e7224 */ /* 0x000fe400078e02ff */
[----:B------:R-:W-:Y:S02]  /*0b70*/  IMAD.MOV.U32 R7, RZ, RZ, -0x1 ;  /* 0xffffffffff077424 */ /* 0x000fe400078e00ff */
[----:B------:R-:W-:Y:S02]  /*0b80*/  IMAD R9, R9, R25, R14 ;  /* 0x0000001909097224 */ /* 0x000fe400078e020e */
[----:B------:R-:W-:Y:S01]  /*0b90*/  IMAD R25, R11, R21, R8 ;  /* 0x000000150b197224 */ /* 0x000fe200078e0208 */
[----:B------:R-:W3:Y:S01]  /*0ba0*/  LDC R26, c[0x0][0x658] ;  /* 0x00019600ff1a7b82 */ /* 0x000ee20000000800 */
[----:B------:R-:W-:Y:S01]  /*0bb0*/  IMAD.IADD R9, R13, 0x1, R9 ;  /* 0x000000010d097824 */ /* 0x000fe200078e0209 */
[----:B0-----:R-:W-:Y:S01]  /*0bc0*/  ISETP.NE.U32.AND P0, PT, R28, RZ, PT ;  /* 0x000000ff1c00720c */ /* 0x001fe20003f05070 */
[----:B------:R-:W-:-:S03]  /*0bd0*/  IMAD.MOV.U32 R21, RZ, RZ, 0x1 ;  /* 0x00000001ff157424 */ /* 0x000fc600078e00ff */
[----:B------:R-:W-:Y:S02]  /*0be0*/  ISETP.NE.AND.EX P0, PT, R29, RZ, PT, P0 ;  /* 0x000000ff1d00720c */ /* 0x000fe40003f05300 */
[----:B------:R-:W0:Y:S01]  /*0bf0*/  LDC R22, c[0x0][0x600] ;  /* 0x00018000ff167b82 */ /* 0x000e220000000800 */
[-CC-:B-1----:R-:W-:Y:S02]  /*0c00*/  SHF.R.U64 R16, R12, R20.reuse, R9.reuse ;  /* 0x000000140c107219 */ /* 0x182fe40000001209 */
[----:B------:R-:W-:-:S05]  /*0c10*/  SHF.R.U32.HI R9, RZ, R20, R9 ;  /* 0x00000014ff097219 */ /* 0x000fca0000011609 */
[----:B------:R-:W1:Y:S01]  /*0c20*/  LDC R19, c[0x0][0x648] ;  /* 0x00019200ff137b82 */ /* 0x000e620000000800 */
[-CC-:B--2---:R-:W-:Y:S02]  /*0c30*/  SHF.R.U64 R20, R16, R18.reuse, R9.reuse ;  /* 0x0000001210147219 */ /* 0x184fe40000001209 */
[----:B------:R-:W-:-:S05]  /*0c40*/  SHF.R.U32.HI R9, RZ, R18, R9 ;  /* 0x00000012ff097219 */ /* 0x000fca0000011609 */
[----:B------:R-:W2:Y:S01]  /*0c50*/  LDC R23, c[0x0][0x638] ;  /* 0x00018e00ff177b82 */ /* 0x000ea20000000800 */
[-CC-:B---3--:R-:W-:Y:S02]  /*0c60*/  SHF.R.U64 R18, R20, R26.reuse, R9.reuse ;  /* 0x0000001a14127219 */ /* 0x188fe40000001209 */
[-C--:B------:R-:W-:Y:S02]  /*0c70*/  SHF.L.U32 R7, R7, R26.reuse, RZ ;  /* 0x0000001a07077219 */ /* 0x080fe400000006ff */
[----:B------:R-:W-:Y:S01]  /*0c80*/  SHF.R.U32.HI R9, RZ, R26, R9 ;  /* 0x0000001aff097219 */ /* 0x000fe20000011609 */
[----:B------:R-:W-:Y:S01]  /*0c90*/  IMAD.MOV.U32 R8, RZ, RZ, R18 ;  /* 0x000000ffff087224 */ /* 0x000fe200078e0012 */
[----:B------:R-:W-:Y:S01]  /*0ca0*/  LOP3.LUT R11, RZ, R7, RZ, 0x33, !PT ;  /* 0x00000007ff0b7212 */ /* 0x000fe200078e33ff */
[----:B------:R-:W3:Y:S01]  /*0cb0*/  LDC R24, c[0x0][0x610] ;  /* 0x00018400ff187b82 */ /* 0x000ee20000000800 */
[----:B------:R-:W-:Y:S05]  /*0cc0*/  @!P0 BRA `(.L_x_10) ;  /* 0x0000000000288947 */ /* 0x000fea0003800000 */
[----:B------:R-:W4:Y:S02]  /*0cd0*/  LDC R7, c[0x0][0x64c] ;  /* 0x00019300ff077b82 */ /* 0x000f240000000800 */
[----:B----4-:R-:W-:-:S05]  /*0ce0*/  IADD3 R7, P0, R18, R7, RZ ;  /* 0x0000000712077210 */ /* 0x010fca0007f1e0ff */
        /* <DEDUP_REMOVED lines=8> */
.L_x_10:
[----:B-1----:R-:W-:Y:S01]  /*0d70*/  SHF.R.U64 R9, R8, R19, R9 ;  /* 0x0000001308097219 */ /* 0x002fe20000001209 */
[----:B------:R-:W-:Y:S01]  /*0d80*/  IMAD.MOV.U32 R14, RZ, RZ, 0x1 ;  /* 0x00000001ff0e7424 */ /* 0x000fe200078e00ff */
[----:B------:R-:W-:Y:S01]  /*0d90*/  LOP3.LUT R8, R20, R11, RZ, 0xc0, !PT ;  /* 0x0000000b14087212 */ /* 0x000fe200078ec0ff */
[----:B0-----:R-:W-:Y:S01]  /*0da0*/  VIADD R11, R22, 0xffffffff ;  /* 0xffffffff160b7836 */ /* 0x001fe20000000000 */
[----:B------:R-:W-:Y:S01]  /*0db0*/  SHF.L.U32 R7, R21, R26, RZ ;  /* 0x0000001a15077219 */ /* 0x000fe200000006ff */
[----:B------:R-:W-:Y:S01]  /*0dc0*/  IMAD.MOV R12, RZ, RZ, -R9 ;  /* 0x000000ffff0c7224 */ /* 0x000fe200078e0a09 */
[----:B------:R-:W-:Y:S01]  /*0dd0*/  SEL R10, R10, R25, !P4 ;  /* 0x000000190a0a7207 */ /* 0x000fe20006000000 */
[----:B------:R-:W-:Y:S01]  /*0de0*/  IMAD.MOV.U32 R20, RZ, RZ, R27 ;  /* 0x000000ffff147224 */ /* 0x000fe200078e001b */
[----:B------:R-:W-:Y:S01]  /*0df0*/  LOP3.LUT R11, R16, R11, RZ, 0xc0, !PT ;  /* 0x0000000b100b7212 */ /* 0x000fe200078ec0ff */
[----:B------:R-:W-:Y:S02]  /*0e00*/  IMAD R9, R7, R9, R8 ;  /* 0x0000000907097224 */ /* 0x000fe400078e0208 */
[----:B--2---:R-:W-:-:S02]  /*0e10*/  IMAD R7, R12, R23, R18 ;  /* 0x000000170c077224 */ /* 0x004fc400078e0212 */
[----:B---3--:R-:W-:Y:S02]  /*0e20*/  IMAD R10, R9, R24, R10 ;  /* 0x00000018090a7224 */ /* 0x008fe400078e020a */
[----:B------:R-:W-:-:S05]  /*0e30*/  IMAD R7, R7, R22, R11 ;  /* 0x0000001607077224 */ /* 0x000fca00078e020b */
[----:B------:R-:W-:Y:S02]  /*0e40*/  SEL R15, R7, R10, !P4 ;  /* 0x0000000a070f7207 */ /* 0x000fe40006000000 */
[----:B------:R-:W-:-:S07]  /*0e50*/  SEL R18, R10, R7, !P4 ;  /* 0x000000070a127207 */ /* 0x000fce0006000000 */
.L_x_8:
[----:B------:R-:W-:-:S08]  /*0e60*/  NOP ;  /* 0x0000000000007918 */ /* 0x000fd00000000000 */
[----:B------:R-:W0:Y:S02]  /*0e70*/  USETMAXREG.TRY_ALLOC.CTAPOOL UP0, 0xe8 ;  /* 0x000000e8000079c8 */ /* 0x000e240008000600 */
[----:B0-----:R-:W-:-:S13]  /*0e80*/  PLOP3.LUT P0, PT, PT, PT, UP0, 0x80, 0x0 ;  /* 0x000000000000781c */ /* 0x001fda0003f0f008 */
[----:B------:R-:W-:Y:S05]  /*0e90*/  @!P0 BRA `(.L_x_8) ;  /* 0xfffffffc00f08947 */ /* 0x000fea000383ffff */
[----:B------:R-:W-:Y:S01]  /*0ea0*/  ULDC.64 UR4, c[0x0][0x598] ;  /* 0x0001660000047ab9 */ /* 0x000fe20000000a00 */
[----:B------:R-:W-:Y:S01]  /*0eb0*/  ULDC.64 UR20, c[0x0][0x208] ;  /* 0x0000820000147ab9 */ /* 0x000fe20000000a00 */
[----:B------:R-:W-:-:S04]  /*0ec0*/  ISETP.NE.U32.AND P0, PT, RZ, UR4, PT ;  /* 0x00000004ff007c0c */ /* 0x000fc8000bf05070 */
[----:B------:R-:W-:-:S13]  /*0ed0*/  ISETP.NE.AND.EX P0, PT, RZ, UR5, PT, P0 ;  /* 0x00000005ff007c0c */ /* 0x000fda000bf05300 */
[----:B------:R-:W-:Y:S05]  /*0ee0*/  @!P0 BRA `(.L_x_11) ;  /* 0x00000000001c8947 */ /* 0x000fea0003800000 */
[----:B------:R-:W0:Y:S02]  /*0ef0*/  LDC.64 R8, c[0x0][0x598] ;  /* 0x00016600ff087b82 */ /* 0x000e240000000a00 */
[----:B0-----:R-:W2:Y:S02]  /*0f00*/  LDG.E.64 R8, desc[UR20][R8.64] ;  /* 0x0000001408087981 */ /* 0x001ea4000c1e1b00 */
[----:B--2---:R-:W-:-:S04]  /*0f10*/  ISETP.NE.U32.AND P0, PT, R8, RZ, PT ;  /* 0x000000ff0800720c */ /* 0x004fc80003f05070 */
[----:B------:R-:W-:-:S13]  /*0f20*/  ISETP.NE.AND.EX P0, PT, R9, RZ, PT, P0 ;  /* 0x000000ff0900720c */ /* 0x000fda0003f05300 */
[----:B------:R-:W-:Y:S05]  /*0f30*/  @!P0 BRA `(.L_x_11) ;  /* 0x0000000000088947 */ /* 0x000fea0003800000 */
[----:B------:R0:W5:Y:S01]  /*0f40*/  LD.E R7, desc[UR20][R8.64] ;  /* 0x0000001408077980 */ /* 0x000162000c101900 */
[----:B------:R-:W-:Y:S05]  /*0f50*/  BRA `(.L_x_12) ;  /* 0x0000000000207947 */ /* 0x000fea0003800000 */
.L_x_11:
[----:B------:R-:W-:Y:S02]  /*0f60*/  ULDC.64 UR4, c[0x0][0x588] ;  /* 0x0001620000047ab9 */ /* 0x000fe40000000a00 */
[----:B------:R-:W-:-:S04]  /*0f70*/  ISETP.NE.U32.AND P0, PT, RZ, UR4, PT ;  /* 0x00000004ff007c0c */ /* 0x000fc8000bf05070 */
[----:B------:R-:W-:-:S13]  /*0f80*/  ISETP.NE.AND.EX P0, PT, RZ, UR5, PT, P0 ;  /* 0x00000005ff007c0c */ /* 0x000fda000bf05300 */
[----:B------:R-:W-:Y:S05]  /*0f90*/  @!P0 BRA `(.L_x_13) ;  /* 0x00000000000c8947 */ /* 0x000fea0003800000 */
[----:B------:R-:W0:Y:S02]  /*0fa0*/  LDC.64 R8, c[0x0][0x588] ;  /* 0x00016200ff087b82 */ /* 0x000e240000000a00 */
[----:B0-----:R1:W5:Y:S01]  /*0fb0*/  LDG.E R7, desc[UR20][R8.64] ;  /* 0x0000001408077981 */ /* 0x001362000c1e1900 */
[----:B------:R-:W-:Y:S05]  /*0fc0*/  BRA `(.L_x_12) ;  /* 0x0000000000047947 */ /* 0x000fea0003800000 */
.L_x_13:
[----:B------:R-:W2:Y:S02]  /*0fd0*/  LDC R7, c[0x0][0x580] ;  /* 0x00016000ff077b82 */ /* 0x000ea40000000800 */
.L_x_12:
[----:B------:R-:W-:Y:S02]  /*0fe0*/  ULDC.64 UR4, c[0x0][0x5a0] ;  /* 0x0001680000047ab9 */ /* 0x000fe40000000a00 */
[----:B------:R-:W-:-:S04]  /*0ff0*/  ISETP.NE.U32.AND P0, PT, RZ, UR4, PT ;  /* 0x00000004ff007c0c */ /* 0x000fc8000bf05070 */
[----:B------:R-:W-:-:S13]  /*1000*/  ISETP.NE.AND.EX P0, PT, RZ, UR5, PT, P0 ;  /* 0x00000005ff007c0c */ /* 0x000fda000bf05300 */
[----:B------:R-:W-:Y:S05]  /*1010*/  @!P0 BRA `(.L_x_14) ;  /* 0x00000000001c8947 */ /* 0x000fea0003800000 */
[----:B01----:R-:W0:Y:S02]  /*1020*/  LDC.64 R8, c[0x0][0x5a0] ;  /* 0x00016800ff087b82 */ /* 0x003e240000000a00 */
[----:B0-----:R-:W3:Y:S02]  /*1030*/  LDG.E.64 R8, desc[UR20][R8.64] ;  /* 0x0000001408087981 */ /* 0x001ee4000c1e1b00 */
[----:B---3--:R-:W-:-:S04]  /*1040*/  ISETP.NE.U32.AND P0, PT, R8, RZ, PT ;  /* 0x000000ff0800720c */ /* 0x008fc80003f05070 */
[----:B------:R-:W-:-:S13]  /*1050*/  ISETP.NE.AND.EX P0, PT, R9, RZ, PT, P0 ;  /* 0x000000ff0900720c */ /* 0x000fda0003f05300 */
[----:B------:R-:W-:Y:S05]  /*1060*/  @!P0 BRA `(.L_x_14) ;  /* 0x0000000000088947 */ /* 0x000fea0003800000 */
[----:B------:R0:W5:Y:S01]  /*1070*/  LD.E R12, desc[UR20][R8.64] ;  /* 0x00000014080c7980 */ /* 0x000162000c101900 */
[----:B------:R-:W-:Y:S05]  /*1080*/  BRA `(.L_x_15) ;  /* 0x0000000000207947 */ /* 0x000fea0003800000 */
.L_x_14:
[----:B------:R-:W-:Y:S02]  /*1090*/  ULDC.64 UR4, c[0x0][0x590] ;  /* 0x0001640000047ab9 */ /* 0x000fe40000000a00 */
[----:B------:R-:W-:-:S04]  /*10a0*/  ISETP.NE.U32.AND P0, PT, RZ, UR4, PT ;  /* 0x00000004ff007c0c */ /* 0x000fc8000bf05070 */
[----:B------:R-:W-:-:S13]  /*10b0*/  ISETP.NE.AND.EX P0, PT, RZ, UR5, PT, P0 ;  /* 0x00000005ff007c0c */ /* 0x000fda000bf05300 */
[----:B------:R-:W-:Y:S05]  /*10c0*/  @!P0 BRA `(.L_x_16) ;  /* 0x00000000000c8947 */ /* 0x000fea0003800000 */
[----:B------:R-:W3:Y:S02]  /*10d0*/  LDC.64 R12, c[0x0][0x590] ;  /* 0x00016400ff0c7b82 */ /* 0x000ee40000000a00 */
[----:B---3--:R3:W5:Y:S01]  /*10e0*/  LDG.E R12, desc[UR20][R12.64] ;  /* 0x000000140c0c7981 */ /* 0x008762000c1e1900 */
[----:B------:R-:W-:Y:S05]  /*10f0*/  BRA `(.L_x_15) ;  /* 0x0000000000047947 */ /* 0x000fea0003800000 */
.L_x_16:
[----:B------:R-:W4:Y:S02]  /*1100*/  LDC R12, c[0x0][0x584] ;  /* 0x00016100ff0c7b82 */ /* 0x000f240000000800 */
.L_x_15:
[----:B------:R-:W-:-:S13]  /*1110*/  LOP3.LUT P0, RZ, R14, 0xff, RZ, 0xc0, !PT ;  /* 0x000000ff0eff7812 */ /* 0x000fda000780c0ff */
[----:B------:R-:W-:Y:S05]  /*1120*/  @!P0 EXIT ;  /* 0x000000000000894d */ /* 0x000fea0003800000 */
[----:B------:R-:W-:Y:S01]  /*1130*/  ULDC UR4, c[0x0][0x28c] ;  /* 0x0000a30000047ab9 */ /* 0x000fe20000000800 */
[----:B------:R-:W-:Y:S01]  /*1140*/  LOP3.LUT R85, R2, 0x1, RZ, 0xfc, !PT ;  /* 0x0000000102557812 */ /* 0x000fe200078efcff */
[----:B------:R-:W-:-:S04]  /*1150*/  UIADD3 UR4, UR4, 0xff, URZ ;  /* 0x000000ff04047890 */ /* 0x000fc8000fffe03f */
[----:B------:R-:W-:-:S04]  /*1160*/  USHF.R.S32.HI UR5, URZ, 0x1f, UR4 ;  /* 0x0000001f3f057899 */ /* 0x000fc80008011404 */
[----:B------:R-:W-:-:S03]  /*1170*/  ULEA.HI UR5, UR5, UR4, URZ, 0x8 ;  /* 0x0000000405057291 */ /* 0x000fc6000f8f403f */
[----:B------:R-:W-:Y:S01]  /*1180*/  UMOV UR4, URZ ;  /* 0x0000003f00047c82 */ /* 0x000fe20008000000 */
[----:B------:R-:W-:-:S03]  /*1190*/  USHF.R.S32.HI UR9, URZ, 0x8, UR5 ;  /* 0x000000083f097899 */ /* 0x000fc60008011405 */
[----:B------:R-:W-:-:S09]  /*11a0*/  UMOV UR5, URZ ;  /* 0x0000003f00057c82 */ /* 0x000fd20008000000 */
.L_x_107:
[----:B01----:R-:W-:Y:S01]  /*11b0*/  LOP3.LUT R8, R0, 0x80, RZ, 0xc0, !PT ;  /* 0x0000008000087812 */ /* 0x003fe200078ec0ff */
[----:B------:R-:W0:Y:S01]  /*11c0*/  S2UR UR12, SR_CgaCtaId ;  /* 0x00000000000c79c3 */ /* 0x000e220000008800 */
[----:B------:R-:W-:Y:S01]  /*11d0*/  UMOV UR11, 0x400 ;  /* 0x00000400000b7882 */ /* 0x000fe20000000000 */
[----:B------:R-:W-:Y:S01]  /*11e0*/  UMOV UR6, URZ ;  /* 0x0000003f00067c82 */ /* 0x000fe20008000000 */
[----:B------:R-:W-:Y:S01]  /*11f0*/  SHF.R.U32.HI R8, RZ, 0x7, R8 ;  /* 0x00000007ff087819 */ /* 0x000fe20000011608 */
[----:B------:R-:W-:Y:S01]  /*1200*/  UMOV UR7, URZ ;  /* 0x0000003f00077c82 */ /* 0x000fe20008000000 */
[----:B------:R-:W-:Y:S01]  /*1210*/  CS2R R22, SRZ ;  /* 0x0000000000167805 */ /* 0x000fe2000001ff00 */
[----:B---3--:R-:W-:Y:S01]  /*1220*/  IMAD.MOV.U32 R13, RZ, RZ, RZ ;  /* 0x000000ffff0d7224 */ /* 0x008fe200078e00ff */
[----:B------:R-:W-:Y:S01]  /*1230*/  CS2R R56, SRZ ;  /* 0x0000000000387805 */ /* 0x000fe2000001ff00 */
[----:B------:R-:W1:Y:S01]  /*1240*/  LDC R9, c[0x0][0x28c] ;  /* 0x0000a300ff097b82 */ /* 0x000e620000000800 */
[----:B------:R-:W3:Y:S01]  /*1250*/  SHFL.IDX PT, R8, R8, RZ, 0x1f ;  /* 0x00001fff08087589 */ /* 0x000ee200000e0000 */
[----:B------:R-:W-:-:S02]  /*1260*/  CS2R R58, SRZ ;  /* 0x00000000003a7805 */ /* 0x000fc4000001ff00 */
[----:B------:R-:W-:Y:S02]  /*1270*/  CS2R R60, SRZ ;  /* 0x00000000003c7805 */ /* 0x000fe4000001ff00 */
[----:B------:R-:W-:Y:S02]  /*1280*/  CS2R R62, SRZ ;  /* 0x00000000003e7805 */ /* 0x000fe4000001ff00 */
[----:B------:R-:W-:Y:S02]  /*1290*/  CS2R R64, SRZ ;  /* 0x0000000000407805 */ /* 0x000fe4000001ff00 */
[----:B------:R-:W-:Y:S02]  /*12a0*/  CS2R R66, SRZ ;  /* 0x0000000000427805 */ /* 0x000fe4000001ff00 */
[----:B------:R-:W-:Y:S02]  /*12b0*/  CS2R R68, SRZ ;  /* 0x0000000000447805 */ /* 0x000fe4000001ff00 */
[----:B------:R-:W-:-:S02]  /*12c0*/  CS2R R70, SRZ ;  /* 0x0000000000467805 */ /* 0x000fc4000001ff00 */
[----:B------:R-:W-:Y:S02]  /*12d0*/  CS2R R72, SRZ ;  /* 0x0000000000487805 */ /* 0x000fe4000001ff00 */
[----:B------:R-:W-:Y:S02]  /*12e0*/  CS2R R74, SRZ ;  /* 0x00000000004a7805 */ /* 0x000fe4000001ff00 */
[----:B------:R-:W-:Y:S02]  /*12f0*/  CS2R R76, SRZ ;  /* 0x00000000004c7805 */ /* 0x000fe4000001ff00 */
[----:B------:R-:W-:Y:S02]  /*1300*/  CS2R R78, SRZ ;  /* 0x00000000004e7805 */ /* 0x000fe4000001ff00 */
[----:B------:R-:W-:Y:S02]  /*1310*/  CS2R R80, SRZ ;  /* 0x0000000000507805 */ /* 0x000fe4000001ff00 */
[----:B------:R-:W-:Y:S01]  /*1320*/  CS2R R82, SRZ ;  /* 0x0000000000527805 */ /* 0x000fe2000001ff00 */
[----:B------:R-:W-:Y:S01]  /*1330*/  IMAD.MOV.U32 R84, RZ, RZ, RZ ;  /* 0x000000ffff547224 */ /* 0x000fe200078e00ff */
[----:B0-----:R-:W-:Y:S01]  /*1340*/  ULEA UR11, UR12, UR11, 0x18 ;  /* 0x0000000b0c0b7291 */ /* 0x001fe2000f8ec03f */
[----:B------:R-:W-:Y:S01]  /*1350*/  IMAD.U32 R14, RZ, RZ, UR4 ;  /* 0x00000004ff0e7e24 */ /* 0x000fe2000f8e00ff */
[----:B------:R-:W-:Y:S01]  /*1360*/  CS2R R40, SRZ ;  /* 0x0000000000287805 */ /* 0x000fe2000001ff00 */
[----:B------:R-:W-:Y:S01]  /*1370*/  UMOV UR12, UR5 ;  /* 0x00000005000c7c82 */ /* 0x000fe20008000000 */
[----:B------:R-:W-:-:S02]  /*1380*/  CS2R R42, SRZ ;  /* 0x00000000002a7805 */ /* 0x000fc4000001ff00 */
[----:B------:R-:W-:Y:S02]  /*1390*/  CS2R R44, SRZ ;  /* 0x00000000002c7805 */ /* 0x000fe4000001ff00 */
[----:B------:R-:W-:Y:S02]  /*13a0*/  CS2R R46, SRZ ;  /* 0x00000000002e7805 */ /* 0x000fe4000001ff00 */
[----:B------:R-:W-:Y:S02]  /*13b0*/  CS2R R48, SRZ ;  /* 0x0000000000307805 */ /* 0x000fe4000001ff00 */
[----:B-1----:R-:W-:Y:S02]  /*13c0*/  ISETP.GE.AND P0, PT, R9, 0x1, PT ;  /* 0x000000010900780c */ /* 0x002fe40003f06270 */
[----:B------:R-:W-:Y:S02]  /*13d0*/  CS2R R50, SRZ ;  /* 0x0000000000327805 */ /* 0x000fe4000001ff00 */
[----:B---3--:R-:W-:-:S02]  /*13e0*/  R2UR UR8, R8 ;  /* 0x00000000080872ca */ /* 0x008fc400000e0000 */
        /* <DEDUP_REMOVED lines=9> */
[----:B------:R-:W-:Y:S01]  /*1480*/  CS2R R38, SRZ ;  /* 0x0000000000267805 */ /* 0x000fe2000001ff00 */
[----:B------:R-:W-:-:S04]  /*1490*/  ULEA.HI UR10, UR8, UR8, URZ, 0x1 ;  /* 0x00000008080a7291 */ /* 0x000fc8000f8f083f */
[----:B------:R-:W-:-:S04]  /*14a0*/  ULOP3.LUT UR10, UR10, 0x7fffe, URZ, 0xc0, !UPT ;  /* 0x0007fffe0a0a7892 */ /* 0x000fc8000f8ec03f */
[----:B------:R-:W-:-:S03]  /*14b0*/  UIADD3 UR10, UR8, -UR10, URZ ;  /* 0x8000000a080a7290 */ /* 0x000fc6000fffe03f */
[----:B------:R-:W-:Y:S01]  /*14c0*/  UMOV UR8, URZ ;  /* 0x0000003f00087c82 */ /* 0x000fe20008000000 */
[----:B------:R-:W-:-:S04]  /*14d0*/  ULEA UR10, UR10, UR11, 0xd ;  /* 0x0000000b0a0a7291 */ /* 0x000fc8000f8e683f */
[----:B------:R-:W-:-:S04]  /*14e0*/  UIADD3 UR10, UR10, 0x100, URZ ;  /* 0x000001000a0a7890 */ /* 0x000fc8000fffe03f */
[----:B------:R-:W-:-:S04]  /*14f0*/  USHF.R.U32.HI UR10, URZ, 0x4, UR10 ;  /* 0x000000043f0a7899 */ /* 0x000fc8000801160a */
[----:B------:R-:W-:Y:S01]  /*1500*/  ULOP3.LUT UR10, UR10, 0x3fff, URZ, 0xc0, !UPT ;  /* 0x00003fff0a0a7892 */ /* 0x000fe2000f8ec03f */
[----:B------:R-:W-:Y:S11]  /*1510*/  @!P0 BRA `(.L_x_17) ;  /* 0x0000000800748947 */ /* 0x000ff60003800000 */
[----:B------:R-:W-:-:S13]  /*1520*/  ISETP.NE.AND P1, PT, R85, 0x3, PT ;  /* 0x000000035500780c */ /* 0x000fda0003f25270 */
[----:B------:R-:W-:Y:S05]  /*1530*/  @!P1 BRA `(.L_x_18) ;  /* 0x0000000000049947 */ /* 0x000fea0003800000 */
[----:B------:R-:W-:Y:S01]  /*1540*/  BPT.TRAP 0x1 ;  /* 0x000000040000795c */ /* 0x000fe20000300000 */
.L_x_18:
[----:B------:R-:W-:Y:S01]  /*1550*/  ULEA UR6, UR5, UR11, 0x3 ;  /* 0x0000000b05067291 */ /* 0x000fe2000f8e183f */
[----:B------:R-:W-:-:S05]  /*1560*/  IMAD.U32 R8, RZ, RZ, UR4 ;  /* 0x00000004ff087e24 */ /* 0x000fca000f8e00ff */
[----:B------:R-:W-:-:S04]  /*1570*/  SHF.L.U32 R8, R8, 0x1f, RZ ;  /* 0x0000001f08087819 */ /* 0x000fc800000006ff */
[----:B------:R0:W1:Y:S01]  /*1580*/  SYNCS.PHASECHK.TRANS64.TRYWAIT P0, [UR6], R8 ;  /* 0x00000008ff0075a7 */ /* 0x0000620008000146 */
[----:B------:R-:W-:Y:S05]  /*1590*/  @!P1 BRA `(.L_x_19) ;  /* 0x0000000000049947 */ /* 0x000fea0003800000 */
[----:B------:R-:W-:Y:S01]  /*15a0*/  BPT.TRAP 0x1 ;  /* 0x000000040000795c */ /* 0x000fe20000300000 */
.L_x_19:
[----:B-1----:R-:W-:Y:S05]  /*15b0*/  @P0 BRA `(.L_x_20) ;  /* 0x0000000000080947 */ /* 0x002fea0003800000 */
[----:B------:R-:W1:Y:S02]  /*15c0*/  SYNCS.PHASECHK.TRANS64.TRYWAIT P0, [UR6], R8 ;  /* 0x00000008ff0075a7 */ /* 0x000e640008000146 */
[----:B-1----:R-:W-:Y:S05]  /*15d0*/  @!P0 BRA `(.L_x_21) ;  /* 0x0000005c00288947 */ /* 0x002fea0003800000 */
.L_x_20:
[----:B------:R-:W-:Y:S01]  /*15e0*/  UIADD3 UR6, UR11, 0x30100, URZ ;  /* 0x000301000b067890 */ /* 0x000fe2000fffe03f */
[----:B------:R-:W-:Y:S01]  /*15f0*/  WARPGROUP.ARRIVE ;  /* 0x00000000000079c5 */ /* 0x000fe20000000000 */
[----:B------:R-:W-:Y:S01]  /*1600*/  ULOP3.LUT UR8, UR10, 0x10000, URZ, 0xfc, !UPT ;  /* 0x000100000a087892 */ /* 0x000fe2000f8efc3f */
[----:B------:R-:W-:Y:S01]  /*1610*/  CS2R R22, SRZ ;  /* 0x0000000000167805 */ /* 0x000fe2000001ff00 */
[----:B------:R-:W-:Y:S01]  /*1620*/  USHF.R.U32.HI UR6, URZ, 0x4, UR6 ;  /* 0x000000043f067899 */ /* 0x000fe20008011606 */
[----:B------:R-:W-:Y:S01]  /*1630*/  IMAD.MOV.U32 R13, RZ, RZ, RZ ;  /* 0x000000ffff0d7224 */ /* 0x000fe200078e00ff */
[----:B------:R-:W-:Y:S01]  /*1640*/  ULEA UR8, UR5, UR8, 0xc ;  /* 0x0000000805087291 */ /* 0x000fe2000f8e603f */
[----:B------:R-:W-:Y:S01]  /*1650*/  CS2R R56, SRZ ;  /* 0x0000000000387805 */ /* 0x000fe2000001ff00 */
[----:B------:R-:W-:Y:S01]  /*1660*/  ULOP3.LUT UR6, UR6, 0x3fff, URZ, 0xc0, !UPT ;  /* 0x00003fff06067892 */ /* 0x000fe2000f8ec03f */
[----:B------:R-:W-:Y:S01]  /*1670*/  CS2R R58, SRZ ;  /* 0x00000000003a7805 */ /* 0x000fe2000001ff00 */
[----:B------:R-:W-:Y:S01]  /*1680*/  UMOV UR17, 0x40000040 ;  /* 0x4000004000117882 */ /* 0x000fe20000000000 */
[----:B------:R-:W-:Y:S01]  /*1690*/  UMOV UR19, 0x40000040 ;  /* 0x4000004000137882 */ /* 0x000fe20000000000 */
[----:B------:R-:W-:Y:S01]  /*16a0*/  ULOP3.LUT UR6, UR6, 0x10000, URZ, 0xfc, !UPT ;  /* 0x0001000006067892 */ /* 0x000fe2000f8efc3f */
[----:B------:R-:W-:Y:S01]  /*16b0*/  CS2R R60, SRZ ;  /* 0x00000000003c7805 */ /* 0x000fe2000001ff00 */
[----:B------:R-:W-:Y:S01]  /*16c0*/  UMOV UR16, UR8 ;  /* 0x0000000800107c82 */ /* 0x000fe20008000000 */
[----:B------:R-:W-:Y:S01]  /*16d0*/  UIADD3 UR7, UR8, 0x806, URZ ;  /* 0x0000080608077890 */ /* 0x000fe2000fffe03f */
[----:B------:R-:W-:Y:S01]  /*16e0*/  CS2R R62, SRZ ;  /* 0x00000000003e7805 */ /* 0x000fe2000001ff00 */
[----:B------:R-:W-:Y:S01]  /*16f0*/  ULEA UR12, UR5, UR6, 0x9 ;  /* 0x00000006050c7291 */ /* 0x000fe2000f8e483f */
[----:B------:R-:W-:Y:S01]  /*1700*/  CS2R R64, SRZ ;  /* 0x0000000000407805 */ /* 0x000fe2000001ff00 */
[----:B------:R-:W-:Y:S01]  /*1710*/  UIADD3 UR6, UR8, 0x400, URZ ;  /* 0x0000040008067890 */ /* 0x000fe2000fffe03f */
[----:B------:R-:W-:Y:S01]  /*1720*/  CS2R R66, SRZ ;  /* 0x0000000000427805 */ /* 0x000fe2000001ff00 */
[----:B------:R-:W-:Y:S01]  /*1730*/  UIADD3 UR14, UR12, 0x106, URZ ;  /* 0x000001060c0e7890 */ /* 0x000fe2000fffe03f */
[----:B------:R-:W-:Y:S01]  /*1740*/  CS2R R68, SRZ ;  /* 0x0000000000447805 */ /* 0x000fe2000001ff00 */
[----:B------:R-:W-:Y:S01]  /*1750*/  UMOV UR13, 0x40000040 ;  /* 0x40000040000d7882 */ /* 0x000fe20000000000 */
[----:B------:R-:W-:Y:S01]  /*1760*/  UMOV UR18, UR12 ;  /* 0x0000000c00127c82 */ /* 0x000fe20008000000 */
[----:B------:R-:W-:Y:S01]  /*1770*/  UMOV UR15, 0x40000040 ;  /* 0x40000040000f7882 */ /* 0x000fe20000000000 */
[----:B------:R-:W-:Y:S01]  /*1780*/  QGMMA.64x32x32.F32.E4M3.E4M3 R40, gdesc[UR16], RZ, !UPT ;  /* 0x00600000102879f3 */ /* 0x000fe2000c7008ff */
[----:B------:R-:W-:Y:S01]  /*1790*/  UMOV UR16, UR6 ;  /* 0x0000000600107c82 */ /* 0x000fe20008000000 */
[----:B------:R-:W-:Y:S01]  /*17a0*/  UMOV UR17, 0x40000040 ;  /* 0x4000004000117882 */ /* 0x000fe20000000000 */
[----:B------:R-:W-:Y:S01]  /*17b0*/  UIADD3 UR6, UR8, 0x402, URZ ;  /* 0x0000040208067890 */ /* 0x000fe2000fffe03f */
[----:B------:R-:W-:Y:S01]  /*17c0*/  QGMMA.64x32x32.F32.E4M3.E4M3 R24, gdesc[UR16], RZ, !UPT ;  /* 0x00600000101879f3 */ /* 0x000fe2000c7008ff */
[----:B------:R-:W-:Y:S01]  /*17d0*/  UIADD3 UR16, UR8, 0x2, URZ ;  /* 0x0000000208107890 */ /* 0x000fe2000fffe03f */
[----:B------:R-:W-:Y:S01]  /*17e0*/  CS2R R70, SRZ ;  /* 0x0000000000467805 */ /* 0x000fe2000001ff00 */
[----:B------:R-:W-:Y:S01]  /*17f0*/  UIADD3 UR18, UR12, 0x2, URZ ;  /* 0x000000020c127890 */ /* 0x000fe2000fffe03f */
[----:B------:R-:W-:Y:S01]  /*1800*/  CS2R R72, SRZ ;  /* 0x0000000000487805 */ /* 0x000fe2000001ff00 */
[----:B------:R-:W-:Y:S01]  /*1810*/  UMOV UR17, 0x40000040 ;  /* 0x4000004000117882 */ /* 0x000fe20000000000 */
[----:B------:R-:W-:Y:S01]  /*1820*/  UMOV UR19, 0x40000040 ;  /* 0x4000004000137882 */ /* 0x000fe20000000000 */
[----:B------:R-:W-:-:S02]  /*1830*/  CS2R R74, SRZ ;  /* 0x00000000004a7805 */ /* 0x000fc4000001ff00 */
[----:B------:R-:W-:Y:S02]  /*1840*/  CS2R R76, SRZ ;  /* 0x00000000004c7805 */ /* 0x000fe4000001ff00 */
[----:B------:R-:W-:Y:S02]  /*1850*/  CS2R R78, SRZ ;  /* 0x00000000004e7805 */ /* 0x000fe4000001ff00 */
[----:B------:R-:W-:Y:S02]  /*1860*/  CS2R R80, SRZ ;  /* 0x0000000000507805 */ /* 0x000fe4000001ff00 */
[----:B------:R-:W-:Y:S01]  /*1870*/  CS2R R82, SRZ ;  /* 0x0000000000527805 */ /* 0x000fe2000001ff00 */
[----:B------:R-:W-:Y:S01]  /*1880*/  IMAD.MOV.U32 R84, RZ, RZ, RZ ;  /* 0x000000ffff547224 */ /* 0x000fe200078e00ff */
[----:B------:R-:W-:Y:S01]  /*1890*/  QGMMA.64x32x32.F32.E4M3.E4M3 R40, gdesc[UR16], R40 ;  /* 0x00600000102879f3 */ /* 0x000fe20008700828 */
[----:B------:R-:W-:Y:S01]  /*18a0*/  UMOV UR16, UR6 ;  /* 0x0000000600107c82 */ /* 0x000fe20008000000 */
[----:B------:R-:W-:Y:S01]  /*18b0*/  UMOV UR17, 0x40000040 ;  /* 0x4000004000117882 */ /* 0x000fe20000000000 */
[----:B------:R-:W-:Y:S01]  /*18c0*/  UIADD3 UR6, UR8, 0x404, URZ ;  /* 0x0000040408067890 */ /* 0x000fe2000fffe03f */
[----:B------:R-:W-:Y:S01]  /*18d0*/  QGMMA.64x32x32.F32.E4M3.E4M3 R24, gdesc[UR16], R24 ;  /* 0x00600000101879f3 */ /* 0x000fe20008700818 */
[----:B------:R-:W-:-:S02]  /*18e0*/  UIADD3 UR16, UR8, 0x4, URZ ;  /* 0x0000000408107890 */ /* 0x000fc4000fffe03f */
[----:B------:R-:W-:Y:S01]  /*18f0*/  UIADD3 UR18, UR12, 0x4, URZ ;  /* 0x000000040c127890 */ /* 0x000fe2000fffe03f */
[----:B------:R-:W-:Y:S01]  /*1900*/  UMOV UR17, 0x40000040 ;  /* 0x4000004000117882 */ /* 0x000fe20000000000 */
[----:B------:R-:W-:-:S07]  /*1910*/  UMOV UR19, 0x40000040 ;  /* 0x4000004000137882 */ /* 0x000fce0000000000 */
[----:B------:R-:W-:Y:S01]  /*1920*/  QGMMA.64x32x32.F32.E4M3.E4M3 R40, gdesc[UR16], R40 ;  /* 0x00600000102879f3 */ /* 0x000fe20008700828 */
[----:B------:R-:W-:Y:S01]  /*1930*/  UMOV UR16, UR6 ;  /* 0x0000000600107c82 */ /* 0x000fe20008000000 */
[----:B------:R-:W-:Y:S01]  /*1940*/  UMOV UR17, 0x40000040 ;  /* 0x4000004000117882 */ /* 0x000fe20000000000 */
[----:B------:R-:W-:Y:S01]  /*1950*/  UIADD3 UR6, UR8, 0x406, URZ ;  /* 0x0000040608067890 */ /* 0x000fe2000fffe03f */
[----:B------:R-:W-:Y:S01]  /*1960*/  QGMMA.64x32x32.F32.E4M3.E4M3 R24, gdesc[UR16], R24 ;  /* 0x00600000101879f3 */ /* 0x000fe20008700818 */
[----:B------:R-:W-:Y:S02]  /*1970*/  UIADD3 UR16, UR8, 0x6, URZ ;  /* 0x0000000608107890 */ /* 0x000fe4000fffe03f */
        /* <DEDUP_REMOVED lines=29> */
[----:B------:R-:W-:Y:S01]  /*1b50*/  UMOV UR19, 0x40000040 ;  /* 0x4000004000137882 */ /* 0x000fe20000000000 */
[----:B------:R-:W-:Y:S01]  /*1b60*/  UMOV UR12, UR7 ;  /* 0x00000007000c7c82 */ /* 0x000fe20008000000 */
[----:B------:R-:W-:Y:S01]  /*1b70*/  ULDC UR7, c[0x0][0x50c] ;  /* 0x0001430000077ab9 */ /* 0x000fe20000000800 */
[----:B------:R-:W-:-:S02]  /*1b80*/  UIADD3 UR8, UR8, 0xc06, URZ ;  /* 0x00000c0608087890 */ /* 0x000fc4000fffe03f */
[----:B------:R-:W-:-:S04]  /*1b90*/  UISETP.NE.AND UP0, UPT, UR7, 0x8, UPT ;  /* 0x000000080700788c */ /* 0x000fc8000bf05270 */
[----:B------:R-:W-:-:S06]  /*1ba0*/  USEL UR7, URZ, 0x1, UP0 ;  /* 0x000000013f077887 */ /* 0x000fcc0008000000 */
[----:B------:R-:W-:Y:S01]  /*1bb0*/  ISETP.NE.AND P0, PT, RZ, UR7, PT ;  /* 0x00000007ff007c0c */ /* 0x000fe2000bf05270 */
[----:B------:R-:W-:Y:S01]  /*1bc0*/  QGMMA.64x32x32.F32.E4M3.E4M3 R40, gdesc[UR16], R40 ;  /* 0x00600000102879f3 */ /* 0x000fe20008700828 */
[----:B------:R-:W-:Y:S01]  /*1bd0*/  UMOV UR16, UR6 ;  /* 0x0000000600107c82 */ /* 0x000fe20008000000 */
[----:B------:R-:W-:Y:S01]  /*1be0*/  UMOV UR17, 0x40000040 ;  /* 0x4000004000117882 */ /* 0x000fe20000000000 */
[----:B------:R-:W-:Y:S01]  /*1bf0*/  UMOV UR6, 0x8 ;  /* 0x0000000800067882 */ /* 0x000fe20000000000 */
[----:B------:R-:W-:Y:S04]  /*1c00*/  QGMMA.64x32x32.F32.E4M3.E4M3 R24, gdesc[UR16], R24 ;  /* 0x00600000101879f3 */ /* 0x000fe80008700818 */
[----:B------:R-:W-:Y:S01]  /*1c10*/  QGMMA.64x32x32.F32.E4M3.E4M3 R40, gdesc[UR12], R40 ;  /* 0x006000000c2879f3 */ /* 0x000fe20008700828 */
[----:B------:R-:W-:Y:S01]  /*1c20*/  UMOV UR12, UR8 ;  /* 0x00000008000c7c82 */ /* 0x000fe20008000000 */
[----:B------:R-:W-:-:S02]  /*1c30*/  UMOV UR13, 0x40000040 ;  /* 0x40000040000d7882 */ /* 0x000fc40000000000 */
[----:B------:R-:W-:Y:S01]  /*1c40*/  QGMMA.64x32x32.F32.E4M3.E4M3 R24, gdesc[UR12], R24, gsb0 ;  /* 0x006000000c1879f3 */ /* 0x000fe20008000818 */
[----:B------:R-:W-:Y:S05]  /*1c50*/  @!P0 BRA `(.L_x_22) ;  /* 0x0000000000888947 */ /* 0x000fea0003800000 */
[----:B------:R-:W-:Y:S02]  /*1c60*/  WARPGROUP.DEPBAR.LE gsb0, 0x0 ;  /* 0x00008000000079c5 */ /* 0x000fe40000010000 */
[----:B------:R-:W-:-:S01]  /*1c70*/  FADD R83, RZ, R40 ;  /* 0x00000028ff537221 */ /* 0x000fc20000000000 */
[----:B------:R-:W-:Y:S01]  /*1c80*/  FADD R84, RZ, R41 ;  /* 0x00000029ff547221 */ /* 0x000fe20000000000 */
        /* <DEDUP_REMOVED lines=30> */
[----:B------:R-:W-:-:S06]  /*1e70*/  UMOV UR6, URZ ;  /* 0x0000003f00067c82 */ /* 0x000fcc0008000000 */
.L_x_22:
[----:B------:R-:W-:-:S04]  /*1e80*/  UIADD3 UR12, UR5, 0x1, URZ ;  /* 0x00000001050c7890 */ /* 0x000fc8000fffe03f */
[----:B------:R-:W-:-:S04]  /*1e90*/  UISETP.NE.AND UP0, UPT, UR12, 0x3, UPT ;  /* 0x000000030c00788c */ /* 0x000fc8000bf05270 */
[----:B------:R-:W-:Y:S02]  /*1ea0*/  USEL UR8, URZ, 0x1, UP0 ;  /* 0x000000013f087887 */ /* 0x000fe40008000000 */
[----:B------:R-:W-:Y:S02]  /*1eb0*/  USEL UR12, UR12, URZ, UP0 ;  /* 0x0000003f0c0c7287 */ /* 0x000fe40008000000 */
[----:B------:R-:W-:-:S06]  /*1ec0*/  ULOP3.LUT UR8, UR4, UR8, URZ, 0x3c, !UPT ;  /* 0x0000000804087292 */ /* 0x000fcc000f8e3c3f */
[----:B------:R-:W-:Y:S01]  /*1ed0*/  IMAD.U32 R14, RZ, RZ, UR8 ;  /* 0x00000008ff0e7e24 */ /* 0x000fe2000f8e00ff */
[----:B------:R-:W-:-:S06]  /*1ee0*/  UMOV UR8, 0x1 ;  /* 0x0000000100087882 */ /* 0x000fcc0000000000 */
.L_x_17:
[----:B------:R-:W-:-:S04]  /*1ef0*/  UISETP.LT.AND UP0, UPT, UR9, 0x1, UPT ;  /* 0x000000010900788c */ /* 0x000fc8000bf01270 */
[----:B------:R-:W-:-:S04]  /*1f00*/  USEL UR13, UR9, 0x1, UP0 ;  /* 0x00000001090d7887 */ /* 0x000fc80008000000 */
[----:B------:R-:W-:-:S04]  /*1f10*/  UIADD3 UR13, UR9, -UR13, URZ ;  /* 0x8000000d090d7290 */ /* 0x000fc8000fffe03f */
[----:B------:R-:W-:-:S06]  /*1f20*/  UISETP.GE.AND UP0, UPT, UR13, 0x1, UPT ;  /* 0x000000010d00788c */ /* 0x000fcc000bf06270 */
[----:B------:R-:W-:-:S13]  /*1f30*/  PLOP3.LUT P0, PT, PT, PT, UP0, 0x80, 0x0 ;  /* 0x000000000000781c */ /* 0x000fda0003f0f008 */
[----:B------:R-:W-:Y:S05]  /*1f40*/  @!P0 BRA `(.L_x_23) ;  /* 0x0000000800888947 */ /* 0x000fea0003800000 */
[----:B-1----:R-:W-:Y:S02]  /*1f50*/  IMAD.U32 R9, RZ, RZ, UR5 ;  /* 0x00000005ff097e24 */ /* 0x002fe4000f8e00ff */
[----:B0-----:R-:W-:Y:S01]  /*1f60*/  IMAD.U32 R8, RZ, RZ, UR13 ;  /* 0x0000000dff087e24 */ /* 0x001fe2000f8e00ff */
[----:B------:R-:W-:-:S06]  /*1f70*/  ULDC UR13, c[0x0][0x50c] ;  /* 0x00014300000d7ab9 */ /* 0x000fcc0000000800 */
.L_x_31:
[----:B------:R-:W-:-:S13]  /*1f80*/  ISETP.NE.AND P1, PT, R85, 0x3, PT ;  /* 0x000000035500780c */ /* 0x000fda0003f25270 */
[----:B------:R-:W-:Y:S05]  /*1f90*/  @!P1 BRA `(.L_x_24) ;  /* 0x0000000000049947 */ /* 0x000fea0003800000 */
[----:B------:R-:W-:Y:S01]  /*1fa0*/  BPT.TRAP 0x1 ;  /* 0x000000040000795c */ /* 0x000fe20000300000 */
.L_x_24:
[----:B------:R-:W0:Y:S01]  /*1fb0*/  S2UR UR14, SR_CgaCtaId ;  /* 0x00000000000e79c3 */ /* 0x000e220000008800 */
[----:B------:R-:W-:Y:S01]  /*1fc0*/  UMOV UR11, 0x400 ;  /* 0x00000400000b7882 */ /* 0x000fe20000000000 */
[----:B------:R-:W-:Y:S01]  /*1fd0*/  SHF.L.U32 R10, R14, 0x1f, RZ ;  /* 0x0000001f0e0a7819 */ /* 0x000fe200000006ff */
[----:B0-----:R-:W-:-:S04]  /*1fe0*/  ULEA UR11, UR14, UR11, 0x18 ;  /* 0x0000000b0e0b7291 */ /* 0x001fc8000f8ec03f */
[----:B------:R-:W-:-:S09]  /*1ff0*/  ULEA UR14, UR12, UR11, 0x3 ;  /* 0x0000000b0c0e7291 */ /* 0x000fd2000f8e183f */
[----:B------:R0:W1:Y:S01]  /*2000*/  SYNCS.PHASECHK.TRANS64.TRYWAIT P0, [UR14], R10 ;  /* 0x0000000aff0075a7 */ /* 0x000062000800014e */
[----:B------:R-:W-:Y:S05]  /*2010*/  @!P1 BRA `(.L_x_25) ;  /* 0x0000000000049947 */ /* 0x000fea0003800000 */
[----:B------:R-:W-:Y:S01]  /*2020*/  BPT.TRAP 0x1 ;  /* 0x000000040000795c */ /* 0x000fe20000300000 */
.L_x_25:
[----:B-1----:R-:W-:Y:S05]  /*2030*/  @P0 BRA `(.L_x_26) ;  /* 0x0000000000080947 */ /* 0x002fea0003800000 */
[----:B------:R-:W1:Y:S02]  /*2040*/  SYNCS.PHASECHK.TRANS64.TRYWAIT P0, [UR14], R10 ;  /* 0x0000000aff0075a7 */ /* 0x000e64000800014e */
[----:B-1----:R-:W-:Y:S05]  /*2050*/  @!P0 BRA `(.L_x_27) ;  /* 0x0000005000a08947 */ /* 0x002fea0003800000 */
.L_x_26:
[----:B------:R-:W-:Y:S01]  /*2060*/  UIADD3 UR14, UR11, 0x30100, URZ ;  /* 0x000301000b0e7890 */ /* 0x000fe2000fffe03f */
[----:B------:R-:W-:Y:S01]  /*2070*/  WARPGROUP.ARRIVE ;  /* 0x00000000000079c5 */ /* 0x000fe20000000000 */
[----:B------:R-:W-:Y:S02]  /*2080*/  UISETP.NE.AND UP0, UPT, UR7, URZ, UPT ;  /* 0x0000003f0700728c */ /* 0x000fe4000bf05270 */
[----:B------:R-:W-:Y:S02]  /*2090*/  USHF.R.U32.HI UR14, URZ, 0x4, UR14 ;  /* 0x000000043f0e7899 */ /* 0x000fe4000801160e */
[----:B------:R-:W-:Y:S02]  /*20a0*/  USEL UR8, UR8, URZ, !UP0 ;  /* 0x0000003f08087287 */ /* 0x000fe4000c000000 */
[----:B------:R-:W-:Y:S02]  /*20b0*/  ULOP3.LUT UR7, UR14, 0x3fff, URZ, 0xc0, !UPT ;  /* 0x00003fff0e077892 */ /* 0x000fe4000f8ec03f */
[----:B------:R-:W-:-:S02]  /*20c0*/  ULOP3.LUT UR14, UR10, 0x10000, URZ, 0xfc, !UPT ;  /* 0x000100000a0e7892 */ /* 0x000fc4000f8efc3f */
[----:B------:R-:W-:Y:S02]  /*20d0*/  ULOP3.LUT UR7, UR7, 0x10000, URZ, 0xfc, !UPT ;  /* 0x0001000007077892 */ /* 0x000fe4000f8efc3f */
[----:B------:R-:W-:Y:S02]  /*20e0*/  UISETP.NE.U32.AND UP0, UPT, UR8, URZ, UPT ;  /* 0x0000003f0800728c */ /* 0x000fe4000bf05070 */
[----:B------:R-:W-:Y:S02]  /*20f0*/  ULEA UR14, UR12, UR14, 0xc ;  /* 0x0000000e0c0e7291 */ /* 0x000fe4000f8e603f */
[----:B------:R-:W-:Y:S02]  /*2100*/  ULEA UR8, UR12, UR7, 0x9 ;  /* 0x000000070c087291 */ /* 0x000fe4000f8e483f */
[----:B------:R-:W-:Y:S01]  /*2110*/  UIADD3 UR7, UR14, 0x400, URZ ;  /* 0x000004000e077890 */ /* 0x000fe2000fffe03f */
[----:B------:R-:W-:Y:S02]  /*2120*/  UMOV UR17, 0x40000040 ;  /* 0x4000004000117882 */ /* 0x000fe40000000000 */
[----:B------:R-:W-:Y:S01]  /*2130*/  UMOV UR16, UR14 ;  /* 0x0000000e00107c82 */ /* 0x000fe20008000000 */
[----:B------:R-:W-:Y:S01]  /*2140*/  UMOV UR19, 0x40000040 ;  /* 0x4000004000137882 */ /* 0x000fe20000000000 */
[----:B------:R-:W-:Y:S01]  /*2150*/  UMOV UR18, UR8 ;  /* 0x0000000800127c82 */ /* 0x000fe20008000000 */
[----:B------:R-:W-:Y:S01]  /*2160*/  UIADD3 UR6, UR6, 0x8, URZ ;  /* 0x0000000806067890 */ /* 0x000fe2000fffe03f */
[----:B------:R-:W-:Y:S01]  /*2170*/  QGMMA.64x32x32.F32.E4M3.E4M3 R40, gdesc[UR16], R40, UP0 ;  /* 0x00600000102879f3 */ /* 0x000fe2000bf00828 */
[----:B------:R-:W-:Y:S01]  /*2180*/  UMOV UR16, UR7 ;  /* 0x0000000700107c82 */ /* 0x000fe20008000000 */
[----:B------:R-:W-:Y:S01]  /*2190*/  UMOV UR17, 0x40000040 ;  /* 0x4000004000117882 */ /* 0x000fe20000000000 */
[----:B------:R-:W-:Y:S01]  /*21a0*/  UIADD3 UR7, UR14, 0x402, URZ ;  /* 0x000004020e077890 */ /* 0x000fe2000fffe03f */
[----:B------:R-:W-:Y:S01]  /*21b0*/  QGMMA.64x32x32.F32.E4M3.E4M3 R24, gdesc[UR16], R24, UP0 ;  /* 0x00600000101879f3 */ /* 0x000fe2000bf00818 */
[----:B------:R-:W-:-:S02]  /*21c0*/  UIADD3 UR16, UR14, 0x2, URZ ;  /* 0x000000020e107890 */ /* 0x000fc4000fffe03f */
[----:B------:R-:W-:Y:S01]  /*21d0*/  UIADD3 UR18, UR8, 0x2, URZ ;  /* 0x0000000208127890 */ /* 0x000fe2000fffe03f */
[----:B------:R-:W-:Y:S01]  /*21e0*/  UMOV UR17, 0x40000040 ;  /* 0x4000004000117882 */ /* 0x000fe20000000000 */
[----:B------:R-:W-:Y:S01]  /*21f0*/  UMOV UR19, 0x40000040 ;  /* 0x4000004000137882 */ /* 0x000fe20000000000 */
[----:B------:R-:W-:-:S06]  /*2200*/  UISETP.NE.AND UP0, UPT, UR6, UR13, UPT ;  /* 0x0000000d0600728c */ /* 0x000fcc000bf05270 */
        /* <DEDUP_REMOVED lines=48> */
[----:B------:R-:W-:Y:S01]  /*2510*/  USEL UR7, URZ, 0x1, UP0 ;  /* 0x000000013f077887 */ /* 0x000fe20008000000 */
[----:B------:R-:W-:Y:S01]  /*2520*/  QGMMA.64x32x32.F32.E4M3.E4M3 R24, gdesc[UR16], R24 ;  /* 0x00600000101879f3 */ /* 0x000fe20008700818 */
[----:B------:R-:W-:Y:S02]  /*2530*/  UIADD3 UR16, UR14, 0x806, URZ ;  /* 0x000008060e107890 */ /* 0x000fe4000fffe03f */
[----:B------:R-:W-:Y:S02]  /*2540*/  UIADD3 UR18, UR8, 0x106, URZ ;  /* 0x0000010608127890 */ /* 0x000fe4000fffe03f */
[----:B------:R-:W-:Y:S01]  /*2550*/  UIADD3 UR14, UR14, 0xc06, URZ ;  /* 0x00000c060e0e7890 */ /* 0x000fe2000fffe03f */
[----:B------:R-:W-:Y:S01]  /*2560*/  ISETP.NE.AND P0, PT, RZ, UR7, PT ;  /* 0x00000007ff007c0c */ /* 0x000fe2000bf05270 */
[----:B------:R-:W-:Y:S01]  /*2570*/  UMOV UR17, 0x40000040 ;  /* 0x4000004000117882 */ /* 0x000fe20000000000 */
[----:B------:R-:W-:-:S04]  /*2580*/  UMOV UR19, 0x40000040 ;  /* 0x4000004000137882 */ /* 0x000fc80000000000 */
[----:B------:R-:W-:Y:S01]  /*2590*/  QGMMA.64x32x32.F32.E4M3.E4M3 R40, gdesc[UR16], R40 ;  /* 0x00600000102879f3 */ /* 0x000fe20008700828 */
[----:B------:R-:W-:Y:S01]  /*25a0*/  UMOV UR16, UR14 ;  /* 0x0000000e00107c82 */ /* 0x000fe20008000000 */
[----:B------:R-:W-:Y:S02]  /*25b0*/  UMOV UR17, 0x40000040 ;  /* 0x4000004000117882 */ /* 0x000fe40000000000 */
[----:B------:R-:W-:Y:S03]  /*25c0*/  QGMMA.64x32x32.F32.E4M3.E4M3 R24, gdesc[UR16], R24, gsb0 ;  /* 0x00600000101879f3 */ /* 0x000fe60008000818 */
[----:B------:R-:W-:Y:S02]  /*25d0*/  WARPGROUP.DEPBAR.LE gsb0, 0x1 ;  /* 0x00008000000079c5 */ /* 0x000fe40000010100 */
[----:B------:R-:W-:Y:S05]  /*25e0*/  @!P0 BRA `(.L_x_28) ;  /* 0x0000000000888947 */ /* 0x000fea0003800000 */
[----:B------:R-:W-:Y:S02]  /*25f0*/  WARPGROUP.DEPBAR.LE gsb0, 0x0 ;  /* 0x00008000000079c5 */ /* 0x000fe40000010000 */
[----:B------:R-:W-:-:S01]  /*2600*/  FADD R83, R40, R83 ;  /* 0x0000005328537221 */ /* 0x000fc20000000000 */
[----:B------:R-:W-:Y:S01]  /*2610*/  FADD R84, R41, R84 ;  /* 0x0000005429547221 */ /* 0x000fe20000000000 */
        /* <DEDUP_REMOVED lines=30> */
[----:B------:R-:W-:-:S06]  /*2800*/  UMOV UR6, URZ ;  /* 0x0000003f00067c82 */ /* 0x000fcc0008000000 */
.L_x_28:
[----:B------:R-:W-:Y:S05]  /*2810*/  @!P1 BRA `(.L_x_29) ;  /* 0x0000000000049947 */ /* 0x000fea0003800000 */
[----:B------:R-:W-:Y:S01]  /*2820*/  BPT.TRAP 0x1 ;  /* 0x000000040000795c */ /* 0x000fe20000300000 */
.L_x_29:
[----:B------:R-:W-:-:S13]  /*2830*/  ISETP.NE.AND P0, PT, R6, RZ, PT ;  /* 0x000000ff0600720c */ /* 0x000fda0003f05270 */
[----:B01----:R-:W-:-:S05]  /*2840*/  @P0 LEA R10, R9, UR11, 0x3 ;  /* 0x0000000b090a0c11 */ /* 0x003fca000f8e18ff */
[----:B------:R-:W-:-:S05]  /*2850*/  @P0 VIADD R10, R10, 0x18 ;  /* 0x000000180a0a0836 */ /* 0x000fca0000000000 */
[----:B------:R-:W-:-:S04]  /*2860*/  @P0 PRMT R10, R3, 0x654, R10 ;  /* 0x00000654030a0816 */ /* 0x000fc8000000000a */
[----:B------:R0:W-:Y:S01]  /*2870*/  @P0 SYNCS.ARRIVE.TRANS64.RED.A1T0 RZ, [R10+URZ], RZ ;  /* 0x000000ff0aff09a7 */ /* 0x0001e2000810043f */
[----:B------:R-:W-:-:S13]  /*2880*/  ISETP.GT.U32.AND P0, PT, R2, 0x1, PT ;  /* 0x000000010200780c */ /* 0x000fda0003f04070 */
[----:B0-----:R-:W-:Y:S05]  /*2890*/  @P0 BRA `(.L_x_30) ;  /* 0x0000000000040947 */ /* 0x001fea0003800000 */
[----:B------:R-:W-:Y:S01]  /*28a0*/  BPT.TRAP 0x1 ;  /* 0x000000040000795c */ /* 0x000fe20000300000 */
.L_x_30:
[----:B------:R-:W-:Y:S01]  /*28b0*/  UIADD3 UR12, UR12, 0x1, URZ ;  /* 0x000000010c0c7890 */ /* 0x000fe2000fffe03f */
[C---:B------:R-:W-:Y:S01]  /*28c0*/  ISETP.GT.AND P1, PT, R8.reuse, 0x1, PT ;  /* 0x000000010800780c */ /* 0x040fe20003f24270 */
[----:B------:R-:W-:Y:S02]  /*28d0*/  VIADD R9, R9, 0x1 ;  /* 0x0000000109097836 */ /* 0x000fe40000000000 */
[----:B------:R-:W-:Y:S01]  /*28e0*/  UISETP.NE.AND UP0, UPT, UR12, 0x3, UPT ;  /* 0x000000030c00788c */ /* 0x000fe2000bf05270 */
[----:B------:R-:W-:Y:S02]  /*28f0*/  VIADD R8, R8, 0xffffffff ;  /* 0xffffffff08087836 */ /* 0x000fe40000000000 */
[C---:B------:R-:W-:Y:S01]  /*2900*/  ISETP.NE.AND P0, PT, R9.reuse, 0x3, PT ;  /* 0x000000030900780c */ /* 0x040fe20003f05270 */
[----:B------:R-:W-:Y:S02]  /*2910*/  USEL UR8, URZ, 0x1, UP0 ;  /* 0x000000013f087887 */ /* 0x000fe40008000000 */
[----:B------:R-:W-:Y:S01]  /*2920*/  USEL UR12, UR12, URZ, UP0 ;  /* 0x0000003f0c0c7287 */ /* 0x000fe20008000000 */
[----:B------:R-:W-:-:S03]  /*2930*/  SEL R9, R9, RZ, P0 ;  /* 0x000000ff09097207 */ /* 0x000fc60000000000 */
[----:B------:R-:W-:Y:S01]  /*2940*/  LOP3.LUT R14, R14, UR8, RZ, 0x3c, !PT ;  /* 0x000000080e0e7c12 */ /* 0x000fe2000f8e3cff */
[----:B------:R-:W-:Y:S01]  /*2950*/  UMOV UR8, 0x1 ;  /* 0x0000000100087882 */ /* 0x000fe20000000000 */
[----:B------:R-:W-:Y:S06]  /*2960*/  @P1 BRA `(.L_x_31) ;  /* 0xfffffff400841947 */ /* 0x000fec000383ffff */
.L_x_23:
[----:B------:R-:W-:Y:S01]  /*2970*/  UISETP.NE.AND UP0, UPT, UR6, URZ, UPT ;  /* 0x0000003f0600728c */ /* 0x000fe2000bf05270 */
[----:B01----:R-:W0:Y:S03]  /*2980*/  LDC R8, c[0x0][0x28c] ;  /* 0x0000a300ff087b82 */ /* 0x003e260000000800 */
[----:B------:R-:W-:-:S06]  /*2990*/  USEL UR6, URZ, 0x1, !UP0 ;  /* 0x000000013f067887 */ /* 0x000fcc000c000000 */
[----:B------:R-:W-:Y:S02]  /*29a0*/  ISETP.NE.AND P0, PT, RZ, UR6, PT ;  /* 0x00000006ff007c0c */ /* 0x000fe4000bf05270 */
[----:B0-----:R-:W-:-:S11]  /*29b0*/  ISETP.GE.AND P1, PT, R8, 0x1, PT ;  /* 0x000000010800780c */ /* 0x001fd60003f26270 */
[----:B------:R-:W-:Y:S05]  /*29c0*/  @!P0 BRA `(.L_x_32) ;  /* 0x0000000000848947 */ /* 0x000fea0003800000 */
[----:B------:R-:W-:Y:S02]  /*29d0*/  WARPGROUP.DEPBAR.LE gsb0, 0x0 ;  /* 0x00008000000079c5 */ /* 0x000fe40000010000 */
[----:B------:R-:W-:Y:S01]  /*29e0*/  FADD R83, R40, R83 ;  /* 0x0000005328537221 */ /* 0x000fe20000000000 */
        /* <DEDUP_REMOVED lines=30> */
[----:B------:R-:W-:-:S07]  /*2bd0*/  FADD R22, R22, R39 ;  /* 0x0000002716167221 */ /* 0x000fce0000000000 */
.L_x_32:
[----:B------:R-:W-:Y:S02]  /*2be0*/  WARPGROUP.DEPBAR.LE gsb0, 0x0 ;  /* 0x00008000000079c5 */ /* 0x000fe40000010000 */
[----:B------:R-:W-:Y:S05]  /*2bf0*/  @!P1 BRA `(.L_x_33) ;  /* 0x0000000000549947 */ /* 0x000fea0003800000 */
[----:B------:R-:W-:-:S13]  /*2c00*/  ISETP.NE.AND P0, PT, R85, 0x3, PT ;  /* 0x000000035500780c */ /* 0x000fda0003f05270 */
[----:B------:R-:W-:Y:S05]  /*2c10*/  @!P0 BRA `(.L_x_34) ;  /* 0x0000000000048947 */ /* 0x000fea0003800000 */
[----:B------:R-:W-:Y:S01]  /*2c20*/  BPT.TRAP 0x1 ;  /* 0x000000040000795c */ /* 0x000fe20000300000 */
.L_x_34:
[----:B------:R-:W-:Y:S01]  /*2c30*/  ISETP.NE.AND P0, PT, R6, RZ, PT ;  /* 0x000000ff0600720c */ /* 0x000fe20003f05270 */
[----:B------:R-:W-:Y:S01]  /*2c40*/  BSSY B0, `(.L_x_35) ;  /* 0x000000e000007945 */ /* 0x000fe20003800000 */
[----:B------:R-:W-:-:S11]  /*2c50*/  ISETP.GT.U32.AND P1, PT, R2, 0x1, PT ;  /* 0x000000010200780c */ /* 0x000fd60003f24070 */
[----:B------:R-:W-:Y:S05]  /*2c60*/  @!P0 BRA `(.L_x_36) ;  /* 0x00000000002c8947 */ /* 0x000fea0003800000 */
[----:B------:R-:W-:-:S04]  /*2c70*/  UISETP.LT.AND UP0, UPT, UR9, 0x1, UPT ;  /* 0x000000010900788c */ /* 0x000fc8000bf01270 */
[----:B------:R-:W-:-:S04]  /*2c80*/  USEL UR8, UR9, 0x1, UP0 ;  /* 0x0000000109087887 */ /* 0x000fc80008000000 */
[----:B------:R-:W-:-:S04]  /*2c90*/  UIADD3 UR8, UR5, UR9, -UR8 ;  /* 0x0000000905087290 */ /* 0x000fc8000fffe808 */
[----:B------:R-:W-:-:S04]  /*2ca0*/  UIMAD.WIDE.U32 UR6, UR8, -0x55555555, URZ ;  /* 0xaaaaaaab080678a5 */ /* 0x000fc8000f8e003f */
[----:B------:R-:W-:-:S04]  /*2cb0*/  USHF.R.U32.HI UR6, URZ, 0x1, UR7 ;  /* 0x000000013f067899 */ /* 0x000fc80008011607 */
[----:B------:R-:W-:-:S04]  /*2cc0*/  UIMAD UR8, UR6, -0x3, UR8 ;  /* 0xfffffffd060878a4 */ /* 0x000fc8000f8e0208 */
[----:B------:R-:W-:-:S04]  /*2cd0*/  ULEA UR8, UR8, UR11, 0x3 ;  /* 0x0000000b08087291 */ /* 0x000fc8000f8e183f */
[----:B------:R-:W-:-:S06]  /*2ce0*/  UIADD3 UR8, UR8, 0x18, URZ ;  /* 0x0000001808087890 */ /* 0x000fcc000fffe03f */
[----:B------:R-:W-:-:S05]  /*2cf0*/  IMAD.U32 R8, RZ, RZ, UR8 ;  /* 0x00000008ff087e24 */ /* 0x000fca000f8e00ff */
[----:B------:R-:W-:-:S04]  /*2d00*/  PRMT R8, R3, 0x654, R8 ;  /* 0x0000065403087816 */ /* 0x000fc80000000008 */
[----:B------:R0:W-:Y:S03]  /*2d10*/  SYNCS.ARRIVE.TRANS64.RED.A1T0 RZ, [R8+URZ], RZ ;  /* 0x000000ff08ff79a7 */ /* 0x0001e6000810043f */
.L_x_36:
[----:B------:R-:W-:Y:S05]  /*2d20*/  BSYNC B0 ;  /* 0x0000000000007941 */ /* 0x000fea0003800000 */
.L_x_35:
[----:B------:R-:W-:Y:S05]  /*2d30*/  @P1 BRA `(.L_x_33) ;  /* 0x0000000000041947 */ /* 0x000fea0003800000 */
[----:B------:R-:W-:Y:S01]  /*2d40*/  BPT.TRAP 0x1 ;  /* 0x000000040000795c */ /* 0x000fe20000300000 */
.L_x_33:
[----:B------:R-:W1:Y:S01]  /*2d50*/  LDC R16, c[0x0][0x288] ;  /* 0x0000a200ff107b82 */ /* 0x000e620000000800 */
[--C-:B0-----:R-:W-:Y:S01]  /*2d60*/  SHF.R.U32.HI R8, RZ, 0x2, R0.reuse ;  /* 0x00000002ff087819 */ /* 0x101fe20000011600 */
[----:B------:R-:W-:Y:S01]  /*2d70*/  IMAD.SHL.U32 R15, R15, 0x20, RZ ;  /* 0x000000200f0f7824 */ /* 0x000fe200078e00ff */
[----:B------:R-:W-:Y:S01]  /*2d80*/  SHF.R.U32.HI R11, RZ, 0x7, R0 ;  /* 0x00000007ff0b7819 */ /* 0x000fe20000011600 */
[----:B------:R-:W-:Y:S01]  /*2d90*/  UIADD3 UR5, UR9, UR5, URZ ;  /* 0x0000000509057290 */ /* 0x000fe2000fffe03f */
[----:B------:R-:W-:Y:S01]  /*2da0*/  LOP3.LUT R9, R8, 0x7, RZ, 0xc0, !PT ;  /* 0x0000000708097812 */ /* 0x000fe200078ec0ff */
[----:B------:R-:W-:Y:S01]  /*2db0*/  IMAD.SHL.U32 R30, R18, 0x100, RZ ;  /* 0x00000100121e7824 */ /* 0x000fe200078e00ff */
[----:B------:R-:W-:Y:S01]  /*2dc0*/  LOP3.LUT R8, R11, 0x1, RZ, 0xc0, !PT ;  /* 0x000000010b087812 */ /* 0x000fe200078ec0ff */
[----:B------:R-:W-:Y:S01]  /*2dd0*/  UISETP.GT.U32.AND UP0, UPT, UR5, 0x2, UPT ;  /* 0x000000020500788c */ /* 0x000fe2000bf04070 */
[----:B------:R-:W-:Y:S01]  /*2de0*/  LOP3.LUT R10, R0, 0x60, RZ, 0xc0, !PT ;  /* 0x00000060000a7812 */ /* 0x000fe200078ec0ff */
[----:B------:R-:W-:Y:S01]  /*2df0*/  ULDC UR12, c[0x0][0x284] ;  /* 0x0000a100000c7ab9 */ /* 0x000fe20000000800 */
[----:B------:R-:W-:Y:S01]  /*2e00*/  UISETP.GE.U32.AND UP1, UPT, UR9, 0x3, UPT ;  /* 0x000000030900788c */ /* 0x000fe2000bf26070 */
[----:B------:R-:W-:Y:S01]  /*2e10*/  IMAD.SHL.U32 R24, R8, 0x40, RZ ;  /* 0x0000004008187824 */ /* 0x000fe200078e00ff */
[----:B------:R-:W-:Y:S01]  /*2e20*/  SHF.R.U32.HI R10, RZ, 0x1, R10 ;  /* 0x00000001ff0a7819 */ /* 0x000fe2000001160a */
[----:B------:R-:W-:Y:S01]  /*2e30*/  UISETP.LT.U32.AND UP0, UPT, UR9, 0x3, UP0 ;  /* 0x000000030900788c */ /* 0x000fe20008701070 */
[----:B------:R-:W-:Y:S01]  /*2e40*/  SHF.R.S32.HI R27, RZ, 0x1f, R20 ;  /* 0x0000001fff1b7819 */ /* 0x000fe20000011414 */
[----:B------:R-:W-:Y:S01]  /*2e50*/  ULDC.64 UR10, c[0x0][0x5d0] ;  /* 0x00017400000a7ab9 */ /* 0x000fe20000000a00 */
[--C-:B------:R-:W-:Y:S01]  /*2e60*/  LOP3.LUT R11, R24, 0x40, R9.reuse, 0xe2, !PT ;  /* 0x00000040180b7812 */ /* 0x100fe200078ee209 */
[C---:B------:R-:W-:Y:S01]  /*2e70*/  IMAD.SHL.U32 R24, R0.reuse, 0x2, RZ ;  /* 0x0000000200187824 */ /* 0x040fe200078e00ff */
[----:B------:R-:W-:Y:S01]  /*2e80*/  IADD3 R17, RZ, -R10, -R9 ;  /* 0x8000000aff117210 */ /* 0x000fe20007ffe809 */
[----:B------:R-:W-:Y:S01]  /*2e90*/  UIMAD.WIDE.U32 UR6, UR5, -0x55555555, URZ ;  /* 0xaaaaaaab050678a5 */ /* 0x000fe2000f8e003f */
[----:B------:R-:W-:Y:S01]  /*2ea0*/  LOP3.LUT R14, R0, 0x3, RZ, 0xc0, !PT ;  /* 0x00000003000e7812 */ /* 0x000fe200078ec0ff */
[----:B------:R-:W-:Y:S01]  /*2eb0*/  USEL UR8, URZ, 0x1, !UP0 ;  /* 0x000000013f087887 */ /* 0x000fe2000c000000 */
[----:B------:R-:W-:Y:S01]  /*2ec0*/  LOP3.LUT R24, R15, 0x6, R24, 0xf8, !PT ;  /* 0x000000060f187812 */ /* 0x000fe200078ef818 */
[----:B------:R-:W-:Y:S01]  /*2ed0*/  IMAD R9, R27, UR10, RZ ;  /* 0x0000000a1b097c24 */ /* 0x000fe2000f8e02ff */
[----:B-1----:R-:W-:Y:S01]  /*2ee0*/  ISETP.GE.AND P0, PT, R15, R16, PT ;  /* 0x000000100f00720c */ /* 0x002fe20003f06270 */
[----:B------:R-:W-:Y:S01]  /*2ef0*/  IMAD R17, R8, -0x40, R17 ;  /* 0xffffffc008117824 */ /* 0x000fe200078e0211 */
[----:B------:R-:W-:Y:S01]  /*2f00*/  SHF.R.S32.HI R25, RZ, 0x1f, R24 ;  /* 0x0000001fff197819 */ /* 0x000fe20000011418 */
[----:B------:R-:W-:Y:S01]  /*2f10*/  USHF.R.U32.HI UR6, URZ, 0x1, UR7 ;  /* 0x000000013f067899 */ /* 0x000fe20008011607 */
[----:B------:R-:W-:Y:S01]  /*2f20*/  ISETP.GE.OR P0, PT, R30, UR12, P0 ;  /* 0x0000000c1e007c0c */ /* 0x000fe20008706670 */
[----:B------:R-:W-:Y:S01]  /*2f30*/  ULOP3.LUT UR4, UR4, UR8, URZ, 0x3c, !UPT ;  /* 0x0000000804047292 */ /* 0x000fe2000f8e3c3f */
[----:B------:R-:W-:Y:S01]  /*2f40*/  IMAD.WIDE R18, R18, 0x100, RZ ;  /* 0x0000010012127825 */ /* 0x000fe200078e02ff */
[----:B------:R-:W-:Y:S01]  /*2f50*/  UIMAD UR5, UR6, -0x3, UR5 ;  /* 0xfffffffd060578a4 */ /* 0x000fe2000f8e0205 */
[----:B------:R-:W-:Y:S01]  /*2f60*/  IADD3 R30, -R30, UR12, R17 ;  /* 0x0000000c1e1e7c10 */ /* 0x000fe2000fffe111 */
[----:B------:R-:W-:Y:S01]  /*2f70*/  @UP1 ULOP3.LUT UR4, UR4, 0x1, UR6, 0x78, !UPT ;  /* 0x0000000104041892 */ /* 0x000fe2000f8e7806 */
[----:B------:R-:W-:Y:S01]  /*2f80*/  IMAD R21, R20, UR11, R9 ;  /* 0x0000000b14157c24 */ /* 0x000fe2000f8e0209 */
[----:B------:R-:W-:Y:S01]  /*2f90*/  LOP3.LUT R35, R18, R11, R10, 0xfe, !PT ;  /* 0x0000000b12237212 */ /* 0x000fe200078efe0a */
[----:B------:R-:W-:-:S02]  /*2fa0*/  IMAD R14, R14, -0x2, R16 ;  /* 0xfffffffe0e0e7824 */ /* 0x000fc400078e0210 */
[----:B------:R-:W-:-:S04]  /*2fb0*/  IMAD.WIDE.U32 R8, R20, UR10, R24 ;  /* 0x0000000a14087c25 */ /* 0x000fc8000f8e0018 */
[----:B------:R-:W-:Y:S02]  /*2fc0*/  IMAD.IADD R9, R9, 0x1, R21 ;  /* 0x0000000109097824 */ /* 0x000fe400078e0215 */
[----:B------:R-:W-:Y:S02]  /*2fd0*/  IMAD.IADD R29, R14, 0x1, -R15 ;  /* 0x000000010e1d7824 */ /* 0x000fe400078e0a0f */
[----:B------:R-:W-:Y:S01]  /*2fe0*/  IMAD.MOV.U32 R28, RZ, RZ, -0x1 ;  /* 0xffffffffff1c7424 */ /* 0x000fe200078e00ff */
[----:B------:R-:W-:Y:S06]  /*2ff0*/  @P0 BRA `(.L_x_37) ;  /* 0x0000002400880947 */ /* 0x000fec0003800000 */
[----:B------:R-:W0:Y:S01]  /*3000*/  LDC.64 R32, c[0x0][0x5c8] ;  /* 0x00017200ff207b82 */ /* 0x000e220000000a00 */
[----:B------:R-:W-:Y:S01]  /*3010*/  ULDC.64 UR6, c[0x0][0x5c0] ;  /* 0x0001700000067ab9 */ /* 0x000fe20000000a00 */
[----:B------:R-:W-:Y:S01]  /*3020*/  BSSY B0, `(.L_x_37) ;  /* 0x000025f000007945 */ /* 0x000fe20003800000 */
[-C--:B0-----:R-:W-:Y:S01]  /*3030*/  IMAD R10, R19, R32.reuse, RZ ;  /* 0x00000020130a7224 */ /* 0x081fe200078e02ff */
[----:B------:R-:W-:Y:S01]  /*3040*/  SHF.L.U64.HI R26, R32, 0x3, R33 ;  /* 0x00000003201a7819 */ /* 0x000fe20000010221 */
[----:B------:R-:W-:-:S04]  /*3050*/  IMAD.WIDE.U32 R8, R35, R32, R8 ;  /* 0x0000002023087225 */ /* 0x000fc800078e0008 */
[----:B------:R-:W-:Y:S01]  /*3060*/  IMAD R11, R35, R33, R10 ;  /* 0x00000021230b7224 */ /* 0x000fe200078e020a */
[----:B------:R-:W-:Y:S01]  /*3070*/  IADD3 R16, P3, R8, UR6, RZ ;  /* 0x0000000608107c10 */ /* 0x000fe2000ff7e0ff */
[C---:B------:R-:W-:Y:S01]  /*3080*/  IMAD.SHL.U32 R15, R32.reuse, 0x8, RZ ;  /* 0x00000008200f7824 */ /* 0x040fe200078e00ff */
[----:B------:R-:W-:Y:S01]  /*3090*/  LEA R10, P2, R32, R8, 0x7 ;  /* 0x00000008200a7211 */ /* 0x000fe200078438ff */
[----:B------:R-:W-:-:S03]  /*30a0*/  IMAD.IADD R9, R9, 0x1, R11 ;  /* 0x0000000109097824 */ /* 0x000fc600078e020b */
[----:B------:R-:W-:Y:S02]  /*30b0*/  IADD3 R14, P1, P0, R8, UR6, R15 ;  /* 0x00000006080e7c10 */ /* 0x000fe4000f83e00f */
[----:B------:R-:W-:Y:S02]  /*30c0*/  IADD3.X R17, R9, UR7, RZ, P3, !PT ;  /* 0x0000000709117c10 */ /* 0x000fe40009ffe4ff */
[----:B----45:R-:W-:Y:S02]  /*30d0*/  FSETP.NEU.AND P3, PT, R12, RZ, PT ;  /* 0x000000ff0c00720b */ /* 0x030fe40003f6d000 */
[----:B------:R-:W-:Y:S02]  /*30e0*/  LEA.HI.X R11, R32, R9, R33, 0x7, P2 ;  /* 0x00000009200b7211 */ /* 0x000fe400010f3c21 */
[C---:B------:R-:W-:Y:S02]  /*30f0*/  IADD3 R8, P2, R10.reuse, UR6, RZ ;  /* 0x000000060a087c10 */ /* 0x040fe4000ff5e0ff */
[----:B------:R-:W-:-:S02]  /*3100*/  IADD3 R10, P5, P6, R10, UR6, R15 ;  /* 0x000000060a0a7c10 */ /* 0x000fc4000febe00f */
[--C-:B------:R-:W-:Y:S02]  /*3110*/  IADD3.X R15, R9, UR7, R26.reuse, P1, P0 ;  /* 0x00000007090f7c10 */ /* 0x100fe40008fe041a */
[C---:B------:R-:W-:Y:S02]  /*3120*/  IADD3.X R9, R11.reuse, UR7, RZ, P2, !PT ;  /* 0x000000070b097c10 */ /* 0x040fe400097fe4ff */
[----:B------:R-:W-:Y:S01]  /*3130*/  IADD3.X R11, R11, UR7, R26, P5, P6 ;  /* 0x000000070b0b7c10 */ /* 0x000fe2000afec41a */
[----:B------:R-:W-:Y:S06]  /*3140*/  @!P3 BRA `(.L_x_38) ;  /* 0x0000001c0020b947 */ /* 0x000fec0003800000 */
[----:B------:R-:W-:Y:S01]  /*3150*/  ULDC.64 UR6, c[0x0][0x5b8] ;  /* 0x00016e0000067ab9 */ /* 0x000fe20000000a00 */
[----:B------:R-:W-:Y:S01]  /*3160*/  ISETP.GE.AND P0, PT, R30, 0x1, PT ;  /* 0x000000011e00780c */ /* 0x000fe20003f06270 */
[----:B------:R-:W-:Y:S01]  /*3170*/  IMAD R21, R27, UR6, RZ ;  /* 0x000000061b157c24 */ /* 0x000fe2000f8e02ff */
[----:B------:R-:W-:Y:S01]  /*3180*/  ULDC.64 UR10, c[0x0][0x5a8] ;  /* 0x00016a00000a7ab9 */ /* 0x000fe20000000a00 */
[C---:B------:R-:W-:Y:S01]  /*3190*/  IMAD.WIDE.U32 R24, R20.reuse, UR6, R24 ;  /* 0x0000000614187c25 */ /* 0x040fe2000f8e0018 */
[----:B------:R-:W-:Y:S01]  /*31a0*/  ISETP.LT.OR P3, PT, R29, 0x1, !P0 ;  /* 0x000000011d00780c */ /* 0x000fe20004761670 */
[----:B------:R-:W-:Y:S02]  /*31b0*/  BSSY B1, `(.L_x_39) ;  /* 0x000000d000017945 */ /* 0x000fe40003800000 */
[----:B------:R-:W-:Y:S01]  /*31c0*/  IMAD R21, R20, UR7, R21 ;  /* 0x0000000714157c24 */ /* 0x000fe2000f8e0215 */
[----:B------:R-:W-:Y:S01]  /*31d0*/  ULDC.64 UR6, c[0x0][0x5b0] ;  /* 0x00016c0000067ab9 */ /* 0x000fe20000000a00 */
[----:B------:R-:W-:-:S02]  /*31e0*/  IMAD.MOV.U32 R20, RZ, RZ, R24 ;  /* 0x000000ffff147224 */ /* 0x000fc400078e0018 */
[----:B------:R-:W-:Y:S02]  /*31f0*/  IMAD.IADD R21, R25, 0x1, R21 ;  /* 0x0000000119157824 */ /* 0x000fe400078e0215 */
[----:B------:R-:W-:Y:S02]  /*3200*/  IMAD R26, R19, UR6, RZ ;  /* 0x00000006131a7c24 */ /* 0x000fe4000f8e02ff */
[----:B------:R-:W-:-:S04]  /*3210*/  IMAD.WIDE.U32 R24, R35, UR6, R20 ;  /* 0x0000000623187c25 */ /* 0x000fc8000f8e0014 */
[--C-:B------:R-:W-:Y:S01]  /*3220*/  IMAD R27, R35, UR7, R26.reuse ;  /* 0x00000007231b7c24 */ /* 0x100fe2000f8e021a */
[----:B------:R-:W-:Y:S02]  /*3230*/  IADD3 R24, P1, R24, UR10, RZ ;  /* 0x0000000a18187c10 */ /* 0x000fe4000ff3e0ff */
[----:B------:R-:W-:Y:S02]  /*3240*/  PRMT R26, RZ, 0x7610, R26 ;  /* 0x00007610ff1a7816 */ /* 0x000fe4000000001a */
[----:B------:R-:W-:Y:S01]  /*3250*/  IADD3.X R25, R25, UR11, R27, P1, !PT ;  /* 0x0000000b19197c10 */ /* 0x000fe20008ffe41b */
[----:B------:R-:W-:Y:S08]  /*3260*/  @P3 BRA `(.L_x_40) ;  /* 0x0000000000043947 */ /* 0x000ff00003800000 */
[----:B------:R0:W5:Y:S02]  /*3270*/  LDG.E.U8 R26, desc[UR20][R24.64] ;  /* 0x00000014181a7981 */ /* 0x000164000c1e1100 */
.L_x_40:
[----:B------:R-:W-:Y:S05]  /*3280*/  BSYNC B1 ;  /* 0x0000000000017941 */ /* 0x000fea0003800000 */
.L_x_39:
[----:B-----5:R-:W-:Y:S01]  /*3290*/  LOP3.LUT R26, R26, 0xff, RZ, 0xc0, !PT ;  /* 0x000000ff1a1a7812 */ /* 0x020fe200078ec0ff */
[----:B------:R-:W-:Y:S01]  /*32a0*/  BSSY B1, `(.L_x_41) ;  /* 0x000000b000017945 */ /* 0x000fe20003800000 */
[----:B------:R-:W-:Y:S02]  /*32b0*/  ISETP.LT.OR P2, PT, R29, 0x2, !P0 ;  /* 0x000000021d00780c */ /* 0x000fe40004741670 */
[----:B------:R-:W-:-:S05]  /*32c0*/  F2FP.F16.E4M3.UNPACK_B R26, R26 ;  /* 0x0000001aff1a723e */ /* 0x000fca00020006ff */
[----:B------:R-:W-:-:S05]  /*32d0*/  HADD2.F32 R27, -RZ, R26.H0_H0 ;  /* 0x2000001aff1b7230 */ /* 0x000fca0000004100 */
[----:B------:R-:W-:-:S04]  /*32e0*/  FMUL R26, R27, R12 ;  /* 0x0000000c1b1a7220 */ /* 0x000fc80000400000 */
[----:B--2---:R-:W-:-:S05]  /*32f0*/  FFMA R26, R83, R7, R26 ;  /* 0x00000007531a7223 */ /* 0x004fca000000001a */
[----:B------:R-:W-:Y:S02]  /*3300*/  F2FP.SATFINITE.E4M3.F32.PACK_AB_MERGE_C R27, RZ, R26, RZ ;  /* 0x0000001aff1b723e */ /* 0x000fe400048070ff */
[----:B------:R-:W-:-:S03]  /*3310*/  PRMT R26, RZ, 0x7610, R26 ;  /* 0x00007610ff1a7816 */ /* 0x000fc6000000001a */
[----:B------:R1:W-:Y:S01]  /*3320*/  @!P3 STG.E.U8 desc[UR20][R16.64], R27 ;  /* 0x0000001b1000b986 */ /* 0x0003e2000c101114 */
[----:B------:R-:W-:Y:S05]  /*3330*/  @P2 BRA `(.L_x_42) ;  /* 0x0000000000042947 */ /* 0x000fea0003800000 */
[----:B------:R2:W5:Y:S02]  /*3340*/  LDG.E.U8 R26, desc[UR20][R24.64+0x1] ;  /* 0x00000114181a7981 */ /* 0x000564000c1e1100 */
.L_x_42:
[----:B------:R-:W-:Y:S05]  /*3350*/  BSYNC B1 ;  /* 0x0000000000017941 */ /* 0x000fea0003800000 */
.L_x_41:
[----:B-----5:R-:W-:Y:S01]  /*3360*/  LOP3.LUT R26, R26, 0xff, RZ, 0xc0, !PT ;  /* 0x000000ff1a1a7812 */ /* 0x020fe200078ec0ff */
[----:B------:R-:W-:Y:S01]  /*3370*/  BSSY B1, `(.L_x_43) ;  /* 0x0000013000017945 */ /* 0x000fe20003800000 */
[----:B------:R-:W-:Y:S02]  /*3380*/  IADD3 R33, P1, R35, 0x8, RZ ;  /* 0x0000000823217810 */ /* 0x000fe40007f3e0ff */
[----:B------:R-:W-:-:S05]  /*3390*/  F2FP.F16.E4M3.UNPACK_B R26, R26 ;  /* 0x0000001aff1a723e */ /* 0x000fca00020006ff */
[----:B-1----:R-:W-:Y:S02]  /*33a0*/  HADD2.F32 R27, -RZ, R26.H0_H0 ;  /* 0x2000001aff1b7230 */ /* 0x002fe40000004100 */
[----:B------:R-:W-:Y:S01]  /*33b0*/  IMAD.X R26, RZ, RZ, R19, P1 ;  /* 0x000000ffff1a7224 */ /* 0x000fe200008e0613 */
[----:B------:R-:W-:Y:S02]  /*33c0*/  ISETP.GE.AND P1, PT, R30, 0x9, PT ;  /* 0x000000091e00780c */ /* 0x000fe40003f26270 */
[----:B------:R-:W-:Y:S01]  /*33d0*/  FMUL R31, R27, R12 ;  /* 0x0000000c1b1f7220 */ /* 0x000fe20000400000 */
[----:B------:R-:W-:Y:S01]  /*33e0*/  IMAD R32, R26, UR6, RZ ;  /* 0x000000061a207c24 */ /* 0x000fe2000f8e02ff */
[----:B------:R-:W-:Y:S01]  /*33f0*/  ISETP.LT.OR P5, PT, R29, 0x1, !P1 ;  /* 0x000000011d00780c */ /* 0x000fe20004fa1670 */
[----:B------:R-:W-:-:S04]  /*3400*/  IMAD.WIDE.U32 R26, R33, UR6, R20 ;  /* 0x00000006211a7c25 */ /* 0x000fc8000f8e0014 */
[----:B------:R-:W-:Y:S01]  /*3410*/  FFMA R31, R84, R7, R31 ;  /* 0x00000007541f7223 */ /* 0x000fe2000000001f */
[----:B------:R-:W-:Y:S01]  /*3420*/  IMAD R33, R33, UR7, R32 ;  /* 0x0000000721217c24 */ /* 0x000fe2000f8e0220 */
[----:B------:R-:W-:-:S03]  /*3430*/  IADD3 R26, P3, R26, UR10, RZ ;  /* 0x0000000a1a1a7c10 */ /* 0x000fc6000ff7e0ff */
[----:B------:R-:W-:Y:S02]  /*3440*/  F2FP.SATFINITE.E4M3.F32.PACK_AB_MERGE_C R37, RZ, R31, RZ ;  /* 0x0000001fff25723e */ /* 0x000fe400048070ff */
[----:B------:R-:W-:Y:S02]  /*3450*/  IADD3.X R27, R27, UR11, R33, P3, !PT ;  /* 0x0000000b1b1b7c10 */ /* 0x000fe40009ffe421 */
[----:B------:R-:W-:Y:S01]  /*3460*/  PRMT R31, RZ, 0x7610, R31 ;  /* 0x00007610ff1f7816 */ /* 0x000fe2000000001f */
[----:B------:R1:W-:Y:S01]  /*3470*/  @!P2 STG.E.U8 desc[UR20][R16.64+0x1], R37 ;  /* 0x000001251000a986 */ /* 0x0003e2000c101114 */
[----:B------:R-:W-:Y:S05]  /*3480*/  @P5 BRA `(.L_x_44) ;  /* 0x0000000000045947 */ /* 0x000fea0003800000 */
[----:B------:R3:W5:Y:S02]  /*3490*/  LDG.E.U8 R31, desc[UR20][R26.64] ;  /* 0x000000141a1f7981 */ /* 0x000764000c1e1100 */
.L_x_44:
[----:B------:R-:W-:Y:S05]  /*34a0*/  BSYNC B1 ;  /* 0x0000000000017941 */ /* 0x000fea0003800000 */
.L_x_43:
[----:B-----5:R-:W-:Y:S01]  /*34b0*/  LOP3.LUT R31, R31, 0xff, RZ, 0xc0, !PT ;  /* 0x000000ff1f1f7812 */ /* 0x020fe200078ec0ff */
[----:B------:R-:W-:Y:S01]  /*34c0*/  BSSY B1, `(.L_x_45) ;  /* 0x000000b000017945 */ /* 0x000fe20003800000 */
[----:B------:R-:W-:Y:S02]  /*34d0*/  ISETP.LT.OR P2, PT, R29, 0x2, !P1 ;  /* 0x000000021d00780c */ /* 0x000fe40004f41670 */
[----:B------:R-:W-:-:S05]  /*34e0*/  F2FP.F16.E4M3.UNPACK_B R31, R31 ;  /* 0x0000001fff1f723e */ /* 0x000fca00020006ff */
[----:B------:R-:W-:-:S05]  /*34f0*/  HADD2.F32 R31, -RZ, R31.H0_H0 ;  /* 0x2000001fff1f7230 */ /* 0x000fca0000004100 */
[----:B------:R-:W-:Y:S01]  /*3500*/  FMUL R32, R31, R12 ;  /* 0x0000000c1f207220 */ /* 0x000fe20000400000 */
[----:B------:R-:W-:-:S03]  /*3510*/  PRMT R31, RZ, 0x7610, R31 ;  /* 0x00007610ff1f7816 */ /* 0x000fc6000000001f */
[----:B------:R-:W-:-:S05]  /*3520*/  FFMA R32, R81, R7, R32 ;  /* 0x0000000751207223 */ /* 0x000fca0000000020 */
[----:B------:R-:W-:-:S05]  /*3530*/  F2FP.SATFINITE.E4M3.F32.PACK_AB_MERGE_C R33, RZ, R32, RZ ;  /* 0x00000020ff21723e */ /* 0x000fca00048070ff */
[----:B------:R4:W-:Y:S01]  /*3540*/  @!P5 STG.E.U8 desc[UR20][R14.64], R33 ;  /* 0x000000210e00d986 */ /* 0x0009e2000c101114 */
[----:B------:R-:W-:Y:S05]  /*3550*/  @P2 BRA `(.L_x_46) ;  /* 0x0000000000042947 */ /* 0x000fea0003800000 */
[----:B------:R0:W5:Y:S02]  /*3560*/  LDG.E.U8 R31, desc[UR20][R26.64+0x1] ;  /* 0x000001141a1f7981 */ /* 0x000164000c1e1100 */
.L_x_46:
[----:B------:R-:W-:Y:S05]  /*3570*/  BSYNC B1 ;  /* 0x0000000000017941 */ /* 0x000fea0003800000 */
.L_x_45:
[----:B-----5:R-:W-:Y:S01]  /*3580*/  LOP3.LUT R31, R31, 0xff, RZ, 0xc0, !PT ;  /* 0x000000ff1f1f7812 */ /* 0x020fe200078ec0ff */
[----:B------:R-:W-:Y:S01]  /*3590*/  BSSY B1, `(.L_x_47) ;  /* 0x000000b000017945 */ /* 0x000fe20003800000 */
[----:B------:R-:W-:Y:S02]  /*35a0*/  ISETP.LT.OR P3, PT, R29, 0x9, !P0 ;  /* 0x000000091d00780c */ /* 0x000fe40004761670 */
[----:B------:R-:W-:-:S05]  /*35b0*/  F2FP.F16.E4M3.UNPACK_B R31, R31 ;  /* 0x0000001fff1f723e */ /* 0x000fca00020006ff */
[----:B------:R-:W-:-:S05]  /*35c0*/  HADD2.F32 R31, -RZ, R31.H0_H0 ;  /* 0x2000001fff1f7230 */ /* 0x000fca0000004100 */
[----:B------:R-:W-:-:S04]  /*35d0*/  FMUL R31, R31, R12 ;  /* 0x0000000c1f1f7220 */ /* 0x000fc80000400000 */
[----:B------:R-:W-:-:S05]  /*35e0*/  FFMA R31, R82, R7, R31 ;  /* 0x00000007521f7223 */ /* 0x000fca000000001f */
[----:B----4-:R-:W-:Y:S02]  /*35f0*/  F2FP.SATFINITE.E4M3.F32.PACK_AB_MERGE_C R33, RZ, R31, RZ ;  /* 0x0000001fff21723e */ /* 0x010fe400048070ff */
[----:B------:R-:W-:-:S03]  /*3600*/  PRMT R31, RZ, 0x7610, R31 ;  /* 0x00007610ff1f7816 */ /* 0x000fc6000000001f */
[----:B------:R4:W-:Y:S01]  /*3610*/  @!P2 STG.E.U8 desc[UR20][R14.64+0x1], R33 ;  /* 0x000001210e00a986 */ /* 0x0009e2000c101114 */
[----:B------:R-:W-:Y:S05]  /*3620*/  @P3 BRA `(.L_x_48) ;  /* 0x0000000000043947 */ /* 0x000fea0003800000 */
[----:B------:R0:W5:Y:S02]  /*3630*/  LDG.E.U8 R31, desc[UR20][R24.64+0x8] ;  /* 0x00000814181f7981 */ /* 0x000164000c1e1100 */
.L_x_48:
[----:B------:R-:W-:Y:S05]  /*3640*/  BSYNC B1 ;  /* 0x0000000000017941 */ /* 0x000fea0003800000 */
.L_x_47:
        /* <DEDUP_REMOVED lines=8> */
[----:B----4-:R-:W-:-:S05]  /*36d0*/  F2FP.SATFINITE.E4M3.F32.PACK_AB_MERGE_C R33, RZ, R32, RZ ;  /* 0x00000020ff21723e */ /* 0x010fca00048070ff */
[----:B------:R4:W-:Y:S01]  /*36e0*/  @!P3 STG.E.U8 desc[UR20][R16.64+0x8], R33 ;  /* 0x000008211000b986 */ /* 0x0009e2000c101114 */
[----:B------:R-:W-:Y:S05]  /*36f0*/  @P2 BRA `(.L_x_50) ;  /* 0x0000000000042947 */ /* 0x000fea0003800000 */
[----:B------:R0:W5:Y:S02]  /*3700*/  LDG.E.U8 R31, desc[UR20][R24.64+0x9] ;  /* 0x00000914181f7981 */ /* 0x000164000c1e1100 */
.L_x_50:
[----:B------:R-:W-:Y:S05]  /*3710*/  BSYNC B1 ;  /* 0x0000000000017941 */ /* 0x000fea0003800000 */
.L_x_49:
        /* <DEDUP_REMOVED lines=12> */
.L_x_52:
[----:B------:R-:W-:Y:S05]  /*37e0*/  BSYNC B1 ;  /* 0x0000000000017941 */ /* 0x000fea0003800000 */
.L_x_51:
        /* <DEDUP_REMOVED lines=12> */
.L_x_54:
[----:B------:R-:W-:Y:S05]  /*38b0*/  BSYNC B1 ;  /* 0x0000000000017941 */ /* 0x000fea0003800000 */
.L_x_53:
        /* <DEDUP_REMOVED lines=12> */
.L_x_56:
[----:B------:R-:W-:Y:S05]  /*3980*/  BSYNC B1 ;  /* 0x0000000000017941 */ /* 0x000fea0003800000 */
.L_x_55:
        /* <DEDUP_REMOVED lines=12> */
.L_x_58:
[----:B------:R-:W-:Y:S05]  /*3a50*/  BSYNC B1 ;  /* 0x0000000000017941 */ /* 0x000fea0003800000 */
.L_x_57:
        /* <DEDUP_REMOVED lines=12> */
.L_x_60:
[----:B------:R-:W-:Y:S05]  /*3b20*/  BSYNC B1 ;  /* 0x0000000000017941 */ /* 0x000fea0003800000 */
.L_x_59:
        /* <DEDUP_REMOVED lines=12> */
.L_x_62:
[----:B------:R-:W-:Y:S05]  /*3bf0*/  BSYNC B1 ;  /* 0x0000000000017941 */ /* 0x000fea0003800000 */
.L_x_61:
        /* <DEDUP_REMOVED lines=12> */
.L_x_64:
[----:B------:R-:W-:Y:S05]  /*3cc0*/  BSYNC B1 ;  /* 0x0000000000017941 */ /* 0x000fea0003800000 */
.L_x_63:
        /* <DEDUP_REMOVED lines=12> */
.L_x_66:
[----:B------:R-:W-:Y:S05]  /*3d90*/  BSYNC B1 ;  /* 0x0000000000017941 */ /* 0x000fea0003800000 */
.L_x_65:
[----:B-----5:R-:W-:Y:S01]  /*3da0*/  LOP3.LUT R31, R31, 0xff, RZ, 0xc0, !PT ;  /* 0x000000ff1f1f7812 */ /* 0x020fe200078ec0ff */
[----:B------:R-:W-:Y:S01]  /*3db0*/  BSSY B1, `(.L_x_67) ;  /* 0x000000b000017945 */ /* 0x000fe20003800000 */
[----:B------:R-:W-:Y:S02]  /*3dc0*/  ISETP.LT.OR P2, PT, R29, 0x19, !P1 ;  /* 0x000000191d00780c */ /* 0x000fe40004f41670 */
[----:B------:R-:W-:Y:S02]  /*3dd0*/  F2FP.F16.E4M3.UNPACK_B R31, R31 ;  /* 0x0000001fff1f723e */ /* 0x000fe400020006ff */
[----:B0-2---:R-:W-:-:S03]  /*3de0*/  PRMT R24, RZ, 0x7610, R24 ;  /* 0x00007610ff187816 */ /* 0x005fc60000000018 */
[----:B------:R-:W-:-:S05]  /*3df0*/  HADD2.F32 R31, -RZ, R31.H0_H0 ;  /* 0x2000001fff1f7230 */ /* 0x000fca0000004100 */
[----:B------:R-:W-:-:S04]  /*3e00*/  FMUL R31, R31, R12 ;  /* 0x0000000c1f1f7220 */ /* 0x000fc80000400000 */
[----:B------:R-:W-:-:S05]  /*3e10*/  FFMA R31, R72, R7, R31 ;  /* 0x00000007481f7223 */ /* 0x000fca000000001f */
[----:B------:R-:W-:-:S05]  /*3e20*/  F2FP.SATFINITE.E4M3.F32.PACK_AB_MERGE_C R31, RZ, R31, RZ ;  /* 0x0000001fff1f723e */ /* 0x000fca00048070ff */
[----:B------:R0:W-:Y:S01]  /*3e30*/  @!P0 STG.E.U8 desc[UR20][R16.64+0x19], R31 ;  /* 0x0000191f10008986 */ /* 0x0001e2000c101114 */
[----:B------:R-:W-:Y:S05]  /*3e40*/  @P2 BRA `(.L_x_68) ;  /* 0x0000000000042947 */ /* 0x000fea0003800000 */
[----:B------:R2:W5:Y:S02]  /*3e50*/  LDG.E.U8 R24, desc[UR20][R26.64+0x18] ;  /* 0x000018141a187981 */ /* 0x000564000c1e1100 */
.L_x_68:
[----:B------:R-:W-:Y:S05]  /*3e60*/  BSYNC B1 ;  /* 0x0000000000017941 */ /* 0x000fea0003800000 */
.L_x_67:
[----:B-----5:R-:W-:Y:S01]  /*3e70*/  LOP3.LUT R24, R24, 0xff, RZ, 0xc0, !PT ;  /* 0x000000ff18187812 */ /* 0x020fe200078ec0ff */
[----:B------:R-:W-:Y:S01]  /*3e80*/  BSSY B1, `(.L_x_69) ;  /* 0x000000b000017945 */ /* 0x000fe20003800000 */
[----:B------:R-:W-:Y:S02]  /*3e90*/  ISETP.LT.OR P1, PT, R29, 0x1a, !P1 ;  /* 0x0000001a1d00780c */ /* 0x000fe40004f21670 */
[----:B------:R-:W-:-:S05]  /*3ea0*/  F2FP.F16.E4M3.UNPACK_B R24, R24 ;  /* 0x00000018ff18723e */ /* 0x000fca00020006ff */
[----:B01--4-:R-:W-:-:S05]  /*3eb0*/  HADD2.F32 R17, -RZ, R24.H0_H0 ;  /* 0x20000018ff117230 */ /* 0x013fca0000004100 */
[----:B------:R-:W-:-:S04]  /*3ec0*/  FMUL R16, R17, R12 ;  /* 0x0000000c11107220 */ /* 0x000fc80000400000 */
[----:B------:R-:W-:-:S05]  /*3ed0*/  FFMA R16, R69, R7, R16 ;  /* 0x0000000745107223 */ /* 0x000fca0000000010 */
[----:B------:R-:W-:Y:S02]  /*3ee0*/  F2FP.SATFINITE.E4M3.F32.PACK_AB_MERGE_C R17, RZ, R16, RZ ;  /* 0x00000010ff11723e */ /* 0x000fe400048070ff */
[----:B------:R-:W-:-:S03]  /*3ef0*/  PRMT R16, RZ, 0x7610, R16 ;  /* 0x00007610ff107816 */ /* 0x000fc60000000010 */
[----:B------:R0:W-:Y:S01]  /*3f00*/  @!P2 STG.E.U8 desc[UR20][R14.64+0x18], R17 ;  /* 0x000018110e00a986 */ /* 0x0001e2000c101114 */
[----:B------:R-:W-:Y:S05]  /*3f10*/  @P1 BRA `(.L_x_70) ;  /* 0x0000000000041947 */ /* 0x000fea0003800000 */
[----:B------:R1:W5:Y:S02]  /*3f20*/  LDG.E.U8 R16, desc[UR20][R26.64+0x19] ;  /* 0x000019141a107981 */ /* 0x000364000c1e1100 */
.L_x_70:
[----:B------:R-:W-:Y:S05]  /*3f30*/  BSYNC B1 ;  /* 0x0000000000017941 */ /* 0x000fea0003800000 */
.L_x_69:
[----:B-----5:R-:W-:Y:S01]  /*3f40*/  LOP3.LUT R16, R16, 0xff, RZ, 0xc0, !PT ;  /* 0x000000ff10107812 */ /* 0x020fe200078ec0ff */
[----:B------:R-:W-:Y:S01]  /*3f50*/  BSSY B1, `(.L_x_71) ;  /* 0x0000013000017945 */ /* 0x000fe20003800000 */
[----:B-123--:R-:W-:Y:S02]  /*3f60*/  IADD3 R27, P0, R35, 0x80, RZ ;  /* 0x00000080231b7810 */ /* 0x00efe40007f1e0ff */
[----:B------:R-:W-:-:S05]  /*3f70*/  F2FP.F16.E4M3.UNPACK_B R16, R16 ;  /* 0x00000010ff10723e */ /* 0x000fca00020006ff */
[----:B0-----:R-:W-:Y:S02]  /*3f80*/  HADD2.F32 R17, -RZ, R16.H0_H0 ;  /* 0x20000010ff117230 */ /* 0x001fe40000004100 */
        /* <DEDUP_REMOVED lines=15> */
.L_x_72:
[----:B------:R-:W-:Y:S05]  /*4080*/  BSYNC B1 ;  /* 0x0000000000017941 */ /* 0x000fea0003800000 */
.L_x_71:
[----:B-----5:R-:W-:Y:S01]  /*4090*/  LOP3.LUT R24, R24, 0xff, RZ, 0xc0, !PT ;  /* 0x000000ff18187812 */ /* 0x020fe200078ec0ff */
[----:B------:R-:W-:Y:S01]  /*40a0*/  BSSY B1, `(.L_x_73) ;  /* 0x000000b000017945 */ /* 0x000fe20003800000 */
[----:B------:R-:W-:Y:S02]  /*40b0*/  ISETP.LT.OR P2, PT, R29, 0x2, !P0 ;  /* 0x000000021d00780c */ /* 0x000fe40004741670 */
[----:B------:R-:W-:-:S05]  /*40c0*/  F2FP.F16.E4M3.UNPACK_B R24, R24 ;  /* 0x00000018ff18723e */ /* 0x000fca00020006ff */
[----:B0-----:R-:W-:-:S05]  /*40d0*/  HADD2.F32 R15, -RZ, R24.H0_H0 ;  /* 0x20000018ff0f7230 */ /* 0x001fca0000004100 */
[----:B------:R-:W-:-:S04]  /*40e0*/  FMUL R14, R15, R12 ;  /* 0x0000000c0f0e7220 */ /* 0x000fc80000400000 */
[----:B------:R-:W-:-:S05]  /*40f0*/  FFMA R14, R67, R7, R14 ;  /* 0x00000007430e7223 */ /* 0x000fca000000000e */
[----:B------:R-:W-:Y:S02]  /*4100*/  F2FP.SATFINITE.E4M3.F32.PACK_AB_MERGE_C R15, RZ, R14, RZ ;  /* 0x0000000eff0f723e */ /* 0x000fe400048070ff */
[----:B------:R-:W-:-:S03]  /*4110*/  PRMT R14, RZ, 0x7610, R14 ;  /* 0x00007610ff0e7816 */ /* 0x000fc6000000000e */
[----:B------:R0:W-:Y:S01]  /*4120*/  @!P3 STG.E.U8 desc[UR20][R8.64], R15 ;  /* 0x0000000f0800b986 */ /* 0x0001e2000c101114 */
[----:B------:R-:W-:Y:S05]  /*4130*/  @P2 BRA `(.L_x_74) ;  /* 0x0000000000042947 */ /* 0x000fea0003800000 */
[----:B------:R2:W5:Y:S02]  /*4140*/  LDG.E.U8 R14, desc[UR20][R16.64+0x1] ;  /* 0x00000114100e7981 */ /* 0x000564000c1e1100 */
.L_x_74:
[----:B------:R-:W-:Y:S05]  /*4150*/  BSYNC B1 ;  /* 0x0000000000017941 */ /* 0x000fea0003800000 */
.L_x_73:
[----:B-----5:R-:W-:Y:S01]  /*4160*/  LOP3.LUT R14, R14, 0xff, RZ, 0xc0, !PT ;  /* 0x000000ff0e0e7812 */ /* 0x020fe200078ec0ff */
[----:B------:R-:W-:Y:S01]  /*4170*/  BSSY B1, `(.L_x_75) ;  /* 0x0000013000017945 */ /* 0x000fe20003800000 */
[----:B------:R-:W-:Y:S02]  /*4180*/  IADD3 R25, P1, R35, 0x88, RZ ;  /* 0x0000008823197810 */ /* 0x000fe40007f3e0ff */
[----:B------:R-:W-:-:S03]  /*4190*/  F2FP.F16.E4M3.UNPACK_B R14, R14 ;  /* 0x0000000eff0e723e */ /* 0x000fc600020006ff */
[----:B------:R-:W-:Y:S01]  /*41a0*/  IMAD.X R18, RZ, RZ, R19, P1 ;  /* 0x000000ffff127224 */ /* 0x000fe200008e0613 */
[----:B------:R-:W-:Y:S01]  /*41b0*/  ISETP.GE.AND P1, PT, R30, 0x89, PT ;  /* 0x000000891e00780c */ /* 0x000fe20003f26270 */
[----:B0-----:R-:W-:Y:S02]  /*41c0*/  HADD2.F32 R15, -RZ, R14.H0_H0 ;  /* 0x2000000eff0f7230 */ /* 0x001fe40000004100 */
[----:B------:R-:W-:Y:S01]  /*41d0*/  IMAD R18, R18, UR6, RZ ;  /* 0x0000000612127c24 */ /* 0x000fe2000f8e02ff */
[----:B------:R-:W-:Y:S01]  /*41e0*/  ISETP.LT.OR P5, PT, R29, 0x1, !P1 ;  /* 0x000000011d00780c */ /* 0x000fe20004fa1670 */
[----:B------:R-:W-:-:S04]  /*41f0*/  IMAD.WIDE.U32 R20, R25, UR6, R20 ;  /* 0x0000000619147c25 */ /* 0x000fc8000f8e0014 */
[----:B------:R-:W-:Y:S01]  /*4200*/  FMUL R15, R15, R12 ;  /* 0x0000000c0f0f7220 */ /* 0x000fe20000400000 */
[----:B------:R-:W-:-:S03]  /*4210*/  IMAD R25, R25, UR7, R18 ;  /* 0x0000000719197c24 */ /* 0x000fc6000f8e0212 */
[----:B------:R-:W-:Y:S01]  /*4220*/  FFMA R15, R68, R7, R15 ;  /* 0x00000007440f7223 */ /* 0x000fe2000000000f */
[----:B------:R-:W-:Y:S02]  /*4230*/  IADD3 R14, P3, R20, UR10, RZ ;  /* 0x0000000a140e7c10 */ /* 0x000fe4000ff7e0ff */
[----:B------:R-:W-:Y:S02]  /*4240*/  PRMT R18, RZ, 0x7610, R18 ;  /* 0x00007610ff127816 */ /* 0x000fe40000000012 */
[----:B------:R-:W-:Y:S02]  /*4250*/  F2FP.SATFINITE.E4M3.F32.PACK_AB_MERGE_C R19, RZ, R15, RZ ;  /* 0x0000000fff13723e */ /* 0x000fe400048070ff */
[----:B------:R-:W-:-:S03]  /*4260*/  IADD3.X R15, R21, UR11, R25, P3, !PT ;  /* 0x0000000b150f7c10 */ /* 0x000fc60009ffe419 */
[----:B------:R0:W-:Y:S01]  /*4270*/  @!P2 STG.E.U8 desc[UR20][R8.64+0x1], R19 ;  /* 0x000001130800a986 */ /* 0x0001e2000c101114 */
[----:B------:R-:W-:Y:S05]  /*4280*/  @P5 BRA `(.L_x_76) ;  /* 0x0000000000045947 */ /* 0x000fea0003800000 */
[----:B------:R3:W5:Y:S02]  /*4290*/  LDG.E.U8 R18, desc[UR20][R14.64] ;  /* 0x000000140e127981 */ /* 0x000764000c1e1100 */
.L_x_76:
[----:B------:R-:W-:Y:S05]  /*42a0*/  BSYNC B1 ;  /* 0x0000000000017941 */ /* 0x000fea0003800000 */
.L_x_75:
        /* <DEDUP_REMOVED lines=12> */
.L_x_78:
[----:B------:R-:W-:Y:S05]  /*4370*/  BSYNC B1 ;  /* 0x0000000000017941 */ /* 0x000fea0003800000 */
.L_x_77:
[----:B-----5:R-:W-:Y:S01]  /*4380*/  LOP3.LUT R18, R18, 0xff, RZ, 0xc0, !PT ;  /* 0x000000ff12127812 */ /* 0x020fe200078ec0ff */
[----:B------:R-:W-:Y:S01]  /*4390*/  BSSY B1, `(.L_x_79) ;  /* 0x000000b000017945 */ /* 0x000fe20003800000 */
[----:B------:R-:W-:Y:S02]  /*43a0*/  ISETP.LT.OR P3, PT, R29, 0x9, !P0 ;  /* 0x000000091d00780c */ /* 0x000fe40004761670 */
[----:B------:R-:W-:-:S05]  /*43b0*/  F2FP.F16.E4M3.UNPACK_B R18, R18 ;  /* 0x00000012ff12723e */ /* 0x000fca00020006ff */
[----:B0-----:R-:W-:Y:S01]  /*43c0*/  HADD2.F32 R19, -RZ, R18.H0_H0 ;  /* 0x20000012ff137230 */ /* 0x001fe20000004100 */
[----:B------:R-:W-:-:S04]  /*43d0*/  PRMT R18, RZ, 0x7610, R18 ;  /* 0x00007610ff127816 */ /* 0x000fc80000000012 */
[----:B------:R-:W-:-:S04]  /*43e0*/  FMUL R19, R19, R12 ;  /* 0x0000000c13137220 */ /* 0x000fc80000400000 */
[----:B------:R-:W-:-:S05]  /*43f0*/  FFMA R19, R66, R7, R19 ;  /* 0x0000000742137223 */ /* 0x000fca0000000013 */
[----:B------:R-:W-:-:S05]  /*4400*/  F2FP.SATFINITE.E4M3.F32.PACK_AB_MERGE_C R19, RZ, R19, RZ ;  /* 0x00000013ff13723e */ /* 0x000fca00048070ff */
[----:B------:R0:W-:Y:S01]  /*4410*/  @!P2 STG.E.U8 desc[UR20][R10.64+0x1], R19 ;  /* 0x000001130a00a986 */ /* 0x0001e2000c101114 */
[----:B------:R-:W-:Y:S05]  /*4420*/  @P3 BRA `(.L_x_80) ;  /* 0x0000000000043947 */ /* 0x000fea0003800000 */
[----:B------:R0:W5:Y:S02]  /*4430*/  LDG.E.U8 R18, desc[UR20][R16.64+0x8] ;  /* 0x0000081410127981 */ /* 0x000164000c1e1100 */
.L_x_80:
[----:B------:R-:W-:Y:S05]  /*4440*/  BSYNC B1 ;  /* 0x0000000000017941 */ /* 0x000fea0003800000 */
.L_x_79:
        /* <DEDUP_REMOVED lines=12> */
.L_x_82:
[----:B------:R-:W-:Y:S05]  /*4510*/  BSYNC B1 ;  /* 0x0000000000017941 */ /* 0x000fea0003800000 */
.L_x_81:
        /* <DEDUP_REMOVED lines=12> */
.L_x_84:
[----:B------:R-:W-:Y:S05]  /*45e0*/  BSYNC B1 ;  /* 0x0000000000017941 */ /* 0x000fea0003800000 */
.L_x_83:
        /* <DEDUP_REMOVED lines=12> */
.L_x_86:
[----:B------:R-:W-:Y:S05]  /*46b0*/  BSYNC B1 ;  /* 0x0000000000017941 */ /* 0x000fea0003800000 */
.L_x_85:
        /* <DEDUP_REMOVED lines=12> */
.L_x_88:
[----:B------:R-:W-:Y:S05]  /*4780*/  BSYNC B1 ;  /* 0x0000000000017941 */ /* 0x000fea0003800000 */
.L_x_87:
        /* <DEDUP_REMOVED lines=12> */
.L_x_90:
[----:B------:R-:W-:Y:S05]  /*4850*/  BSYNC B1 ;  /* 0x0000000000017941 */ /* 0x000fea0003800000 */
.L_x_89:
        /* <DEDUP_REMOVED lines=12> */
.L_x_92:
[----:B------:R-:W-:Y:S05]  /*4920*/  BSYNC B1 ;  /* 0x0000000000017941 */ /* 0x000fea0003800000 */
.L_x_91:
        /* <DEDUP_REMOVED lines=12> */
.L_x_94:
[----:B------:R-:W-:Y:S05]  /*49f0*/  BSYNC B1 ;  /* 0x0000000000017941 */ /* 0x000fea0003800000 */
.L_x_93:
        /* <DEDUP_REMOVED lines=12> */
.L_x_96:
[----:B------:R-:W-:Y:S05]  /*4ac0*/  BSYNC B1 ;  /* 0x0000000000017941 */ /* 0x000fea0003800000 */
.L_x_95:
        /* <DEDUP_REMOVED lines=12> */
.L_x_98:
[----:B------:R-:W-:Y:S05]  /*4b90*/  BSYNC B1 ;  /* 0x0000000000017941 */ /* 0x000fea0003800000 */
.L_x_97:
[----:B-----5:R-:W-:Y:S01]  /*4ba0*/  LOP3.LUT R18, R18, 0xff, RZ, 0xc0, !PT ;  /* 0x000000ff12127812 */ /* 0x020fe200078ec0ff */
[----:B------:R-:W-:Y:S01]  /*4bb0*/  BSSY B1, `(.L_x_99) ;  /* 0x000000b000017945 */ /* 0x000fe20003800000 */
[----:B------:R-:W-:Y:S02]  /*4bc0*/  ISETP.LT.OR P2, PT, R29, 0x19, !P1 ;  /* 0x000000191d00780c */ /* 0x000fe40004f41670 */
[----:B------:R-:W-:Y:S02]  /*4bd0*/  F2FP.F16.E4M3.UNPACK_B R18, R18 ;  /* 0x00000012ff12723e */ /* 0x000fe400020006ff */
[----:B012---:R-:W-:-:S03]  /*4be0*/  PRMT R16, RZ, 0x7610, R16 ;  /* 0x00007610ff107816 */ /* 0x007fc60000000010 */
[----:B------:R-:W-:-:S05]  /*4bf0*/  HADD2.F32 R17, -RZ, R18.H0_H0 ;  /* 0x20000012ff117230 */ /* 0x000fca0000004100 */
[----:B------:R-:W-:-:S04]  /*4c00*/  FMUL R17, R17, R12 ;  /* 0x0000000c11117220 */ /* 0x000fc80000400000 */
[----:B------:R-:W-:-:S05]  /*4c10*/  FFMA R17, R56, R7, R17 ;  /* 0x0000000738117223 */ /* 0x000fca0000000011 */
[----:B------:R-:W-:-:S05]  /*4c20*/  F2FP.SATFINITE.E4M3.F32.PACK_AB_MERGE_C R17, RZ, R17, RZ ;  /* 0x00000011ff11723e */ /* 0x000fca00048070ff */
[----:B------:R0:W-:Y:S01]  /*4c30*/  @!P0 STG.E.U8 desc[UR20][R8.64+0x19], R17 ;  /* 0x0000191108008986 */ /* 0x0001e2000c101114 */
[----:B------:R-:W-:Y:S05]  /*4c40*/  @P2 BRA `(.L_x_100) ;  /* 0x0000000000042947 */ /* 0x000fea0003800000 */
[----:B------:R1:W5:Y:S02]  /*4c50*/  LDG.E.U8 R16, desc[UR20][R14.64+0x18] ;  /* 0x000018140e107981 */ /* 0x000364000c1e1100 */
.L_x_100:
[----:B------:R-:W-:Y:S05]  /*4c60*/  BSYNC B1 ;  /* 0x0000000000017941 */ /* 0x000fea0003800000 */
.L_x_99:
        /* <DEDUP_REMOVED lines=12> */
.L_x_102:
[----:B------:R-:W-:Y:S05]  /*4d30*/  BSYNC B1 ;  /* 0x0000000000017941 */ /* 0x000fea0003800000 */
.L_x_101:
[----:B------:R-:W-:Y:S05]  /*4d40*/  @P1 BRA `(.L_x_103) ;  /* 0x0000000800301947 */ /* 0x000fea0003800000 */
[----:B-----5:R-:W-:-:S04]  /*4d50*/  LOP3.LUT R8, R8, 0xff, RZ, 0xc0, !PT ;  /* 0x000000ff08087812 */ /* 0x020fc800078ec0ff */
[----:B------:R-:W-:-:S05]  /*4d60*/  F2FP.F16.E4M3.UNPACK_B R8, R8 ;  /* 0x00000008ff08723e */ /* 0x000fca00020006ff */
[----:B0-----:R-:W-:-:S05]  /*4d70*/  HADD2.F32 R9, -RZ, R8.H0_H0 ;  /* 0x20000008ff097230 */ /* 0x001fca0000004100 */
[----:B------:R-:W-:-:S04]  /*4d80*/  FMUL R9, R9, R12 ;  /* 0x0000000c09097220 */ /* 0x000fc80000400000 */
[----:B------:R-:W-:-:S05]  /*4d90*/  FFMA R9, R22, R7, R9 ;  /* 0x0000000716097223 */ /* 0x000fca0000000009 */
[----:B------:R-:W-:-:S05]  /*4da0*/  F2FP.SATFINITE.E4M3.F32.PACK_AB_MERGE_C R9, RZ, R9, RZ ;  /* 0x00000009ff09723e */ /* 0x000fca00048070ff */
[----:B------:R0:W-:Y:S01]  /*4db0*/  STG.E.U8 desc[UR20][R10.64+0x19], R9 ;  /* 0x000019090a007986 */ /* 0x0001e2000c101114 */
[----:B------:R-:W-:Y:S05]  /*4dc0*/  BRA `(.L_x_103) ;  /* 0x0000000800107947 */ /* 0x000fea0003800000 */
.L_x_38:
[----:B------:R-:W-:Y:S01]  /*4dd0*/  ISETP.GE.AND P3, PT, R30, 0x1, PT ;  /* 0x000000011e00780c */ /* 0x000fe20003f66270 */
[-C--:B--2---:R-:W-:Y:S01]  /*4de0*/  FMUL R84, R84, R7.reuse ;  /* 0x0000000754547220 */ /* 0x084fe20000400000 */
[----:B------:R-:W-:Y:S01]  /*4df0*/  ISETP.GE.AND P2, PT, R30, 0x9, PT ;  /* 0x000000091e00780c */ /* 0x000fe20003f46270 */
[-C--:B------:R-:W-:Y:S01]  /*4e00*/  FMUL R83, R83, R7.reuse ;  /* 0x0000000753537220 */ /* 0x080fe20000400000 */
[----:B------:R-:W-:Y:S01]  /*4e10*/  ISETP.LT.OR P6, PT, R29, 0x2, !P3 ;  /* 0x000000021d00780c */ /* 0x000fe20005fc1670 */
[-C--:B------:R-:W-:Y:S01]  /*4e20*/  FMUL R81, R81, R7.reuse ;  /* 0x0000000751517220 */ /* 0x080fe20000400000 */
[----:B------:R-:W-:Y:S01]  /*4e30*/  ISETP.LT.OR P5, PT, R29, 0x1, !P3 ;  /* 0x000000011d00780c */ /* 0x000fe20005fa1670 */
[-C--:B------:R-:W-:Y:S01]  /*4e40*/  FMUL R82, R82, R7.reuse ;  /* 0x0000000752527220 */ /* 0x080fe20000400000 */
[----:B------:R-:W-:Y:S01]  /*4e50*/  F2FP.SATFINITE.E4M3.F32.PACK_AB_MERGE_C R19, RZ, R84, RZ ;  /* 0x00000054ff13723e */ /* 0x000fe200048070ff */
[-C--:B------:R-:W-:Y:S01]  /*4e60*/  FMUL R79, R79, R7.reuse ;  /* 0x000000074f4f7220 */ /* 0x080fe20000400000 */
[C---:B------:R-:W-:Y:S01]  /*4e70*/  ISETP.LT.OR P0, PT, R29.reuse, 0x1, !P2 ;  /* 0x000000011d00780c */ /* 0x040fe20005701670 */
[-C--:B------:R-:W-:Y:S01]  /*4e80*/  FMUL R80, R80, R7.reuse ;  /* 0x0000000750507220 */ /* 0x080fe20000400000 */
[----:B------:R-:W-:Y:S01]  /*4e90*/  ISETP.LT.OR P1, PT, R29, 0x2, !P2 ;  /* 0x000000021d00780c */ /* 0x000fe20005721670 */
[----:B------:R-:W-:Y:S01]  /*4ea0*/  FMUL R77, R77, R7 ;  /* 0x000000074d4d7220 */ /* 0x000fe20000400000 */
[----:B------:R-:W-:Y:S01]  /*4eb0*/  F2FP.SATFINITE.E4M3.F32.PACK_AB_MERGE_C R83, RZ, R83, RZ ;  /* 0x00000053ff53723e */ /* 0x000fe200048070ff */
[----:B------:R-:W-:Y:S01]  /*4ec0*/  FMUL R78, R78, R7 ;  /* 0x000000074e4e7220 */ /* 0x000fe20000400000 */
[----:B------:R-:W-:Y:S01]  /*4ed0*/  F2FP.SATFINITE.E4M3.F32.PACK_AB_MERGE_C R81, RZ, R81, RZ ;  /* 0x00000051ff51723e */ /* 0x000fe200048070ff */
[----:B------:R0:W-:Y:S01]  /*4ee0*/  @!P6 STG.E.U8 desc[UR20][R16.64+0x1], R19 ;  /* 0x000001131000e986 */ /* 0x0001e2000c101114 */
[----:B------:R-:W-:Y:S01]  /*4ef0*/  ISETP.LT.OR P6, PT, R29, 0x9, !P3 ;  /* 0x000000091d00780c */ /* 0x000fe20005fc1670 */
[----:B------:R-:W-:Y:S01]  /*4f00*/  FMUL R75, R75, R7 ;  /* 0x000000074b4b7220 */ /* 0x000fe20000400000 */
[----:B------:R-:W-:Y:S01]  /*4f10*/  F2FP.SATFINITE.E4M3.F32.PACK_AB_MERGE_C R21, RZ, R82, RZ ;  /* 0x00000052ff15723e */ /* 0x000fe200048070ff */
[----:B------:R-:W-:Y:S01]  /*4f20*/  @!P5 STG.E.U8 desc[UR20][R16.64], R83 ;  /* 0x000000531000d986 */ /* 0x000fe2000c101114 */
[----:B------:R-:W-:Y:S01]  /*4f30*/  F2FP.SATFINITE.E4M3.F32.PACK_AB_MERGE_C R79, RZ, R79, RZ ;  /* 0x0000004fff4f723e */ /* 0x000fe200048070ff */
[-C--:B------:R-:W-:Y:S01]  /*4f40*/  FMUL R76, R76, R7.reuse ;  /* 0x000000074c4c7220 */ /* 0x080fe20000400000 */
[C---:B------:R-:W-:Y:S01]  /*4f50*/  ISETP.LT.OR P5, PT, R29.reuse, 0xa, !P2 ;  /* 0x0000000a1d00780c */ /* 0x040fe200057a1670 */
[----:B------:R-:W-:Y:S01]  /*4f60*/  @!P0 STG.E.U8 desc[UR20][R14.64], R81 ;  /* 0x000000510e008986 */ /* 0x000fe2000c101114 */
[----:B------:R-:W-:Y:S01]  /*4f70*/  ISETP.LT.OR P0, PT, R29, 0xa, !P3 ;  /* 0x0000000a1d00780c */ /* 0x000fe20005f01670 */
[----:B------:R-:W-:Y:S01]  /*4f80*/  FMUL R73, R73, R7 ;  /* 0x0000000749497220 */ /* 0x000fe20000400000 */
[----:B------:R-:W-:Y:S01]  /*4f90*/  F2FP.SATFINITE.E4M3.F32.PACK_AB_MERGE_C R77, RZ, R77, RZ ;  /* 0x0000004dff4d723e */ /* 0x000fe200048070ff */
[----:B------:R1:W-:Y:S01]  /*4fa0*/  @!P1 STG.E.U8 desc[UR20][R14.64+0x1], R21 ;  /* 0x000001150e009986 */ /* 0x0003e2000c101114 */
[C---:B------:R-:W-:Y:S01]  /*4fb0*/  ISETP.LT.OR P1, PT, R29.reuse, 0x9, !P2 ;  /* 0x000000091d00780c */ /* 0x040fe20005721670 */
[-C--:B------:R-:W-:Y:S01]  /*4fc0*/  FMUL R74, R74, R7.reuse ;  /* 0x000000074a4a7220 */ /* 0x080fe20000400000 */
[----:B0-----:R-:W-:Y:S01]  /*4fd0*/  F2FP.SATFINITE.E4M3.F32.PACK_AB_MERGE_C R19, RZ, R80, RZ ;  /* 0x00000050ff13723e */ /* 0x001fe200048070ff */
[----:B------:R-:W-:Y:S01]  /*4fe0*/  @!P6 STG.E.U8 desc[UR20][R16.64+0x8], R79 ;  /* 0x0000084f1000e986 */ /* 0x000fe2000c101114 */
[----:B------:R-:W-:Y:S01]  /*4ff0*/  ISETP.LT.OR P6, PT, R29, 0x11, !P3 ;  /* 0x000000111d00780c */ /* 0x000fe20005fc1670 */
[----:B------:R-:W-:Y:S01]  /*5000*/  FMUL R71, R71, R7 ;  /* 0x0000000747477220 */ /* 0x000fe20000400000 */
[----:B------:R-:W-:Y:S01]  /*5010*/  F2FP.SATFINITE.E4M3.F32.PACK_AB_MERGE_C R75, RZ, R75, RZ ;  /* 0x0000004bff4b723e */ /* 0x000fe200048070ff */
[----:B------:R-:W-:Y:S01]  /*5020*/  FMUL R72, R72, R7 ;  /* 0x0000000748487220 */ /* 0x000fe20000400000 */
[----:B------:R-:W-:Y:S01]  /*5030*/  F2FP.SATFINITE.E4M3.F32.PACK_AB_MERGE_C R73, RZ, R73, RZ ;  /* 0x00000049ff49723e */ /* 0x000fe200048070ff */
[----:B------:R0:W-:Y:S01]  /*5040*/  @!P0 STG.E.U8 desc[UR20][R16.64+0x9], R19 ;  /* 0x0000091310008986 */ /* 0x0001e2000c101114 */
[----:B------:R-:W-:Y:S01]  /*5050*/  ISETP.LT.OR P0, PT, R29, 0x12, !P3 ;  /* 0x000000121d00780c */ /* 0x000fe20005f01670 */
[-C--:B------:R-:W-:Y:S01]  /*5060*/  FMUL R69, R69, R7.reuse ;  /* 0x0000000745457220 */ /* 0x080fe20000400000 */
[----:B-1----:R-:W-:Y:S01]  /*5070*/  F2FP.SATFINITE.E4M3.F32.PACK_AB_MERGE_C R21, RZ, R78, RZ ;  /* 0x0000004eff15723e */ /* 0x002fe200048070ff */
[----:B------:R-:W-:Y:S01]  /*5080*/  @!P1 STG.E.U8 desc[UR20][R14.64+0x8], R77 ;  /* 0x0000084d0e009986 */ /* 0x000fe2000c101114 */
[C---:B------:R-:W-:Y:S01]  /*5090*/  ISETP.LT.OR P1, PT, R29.reuse, 0x11, !P2 ;  /* 0x000000111d00780c */ /* 0x040fe20005721670 */
[----:B------:R-:W-:Y:S01]  /*50a0*/  FMUL R70, R70, R7 ;  /* 0x0000000746467220 */ /* 0x000fe20000400000 */
[----:B------:R-:W-:Y:S01]  /*50b0*/  F2FP.SATFINITE.E4M3.F32.PACK_AB_MERGE_C R71, RZ, R71, RZ ;  /* 0x00000047ff47723e */ /* 0x000fe200048070ff */
[----:B------:R1:W-:Y:S01]  /*50c0*/  @!P5 STG.E.U8 desc[UR20][R14.64+0x9], R21 ;  /* 0x000009150e00d986 */ /* 0x0003e2000c101114 */
[----:B------:R-:W-:Y:S01]  /*50d0*/  ISETP.LT.OR P5, PT, R29, 0x12, !P2 ;  /* 0x000000121d00780c */ /* 0x000fe200057a1670 */
[-C--:B------:R-:W-:Y:S01]  /*50e0*/  FMUL R67, R67, R7.reuse ;  /* 0x0000000743437220 */ /* 0x080fe20000400000 */
[----:B------:R-:W-:Y:S01]  /*50f0*/  F2FP.SATFINITE.E4M3.F32.PACK_AB_MERGE_C R25, RZ, R72, RZ ;  /* 0x00000048ff19723e */ /* 0x000fe200048070ff */
[----:B------:R-:W-:Y:S01]  /*5100*/  @!P6 STG.E.U8 desc[UR20][R16.64+0x10], R75 ;  /* 0x0000104b1000e986 */ /* 0x000fe2000c101114 */
[C---:B------:R-:W-:Y:S01]  /*5110*/  ISETP.LT.OR P6, PT, R29.reuse, 0x19, !P3 ;  /* 0x000000191d00780c */ /* 0x040fe20005fc1670 */
[-C--:B------:R-:W-:Y:S01]  /*5120*/  FMUL R68, R68, R7.reuse ;  /* 0x0000000744447220 */ /* 0x080fe20000400000 */
[----:B------:R-:W-:Y:S01]  /*5130*/  ISETP.LT.OR P3, PT, R29, 0x1a, !P3 ;  /* 0x0000001a1d00780c */ /* 0x000fe20005f61670 */
[-C--:B------:R-:W-:Y:S01]  /*5140*/  FMUL R65, R65, R7.reuse ;  /* 0x0000000741417220 */ /* 0x080fe20000400000 */
[----:B0-----:R-:W-:Y:S01]  /*5150*/  F2FP.SATFINITE.E4M3.F32.PACK_AB_MERGE_C R19, RZ, R76, RZ ;  /* 0x0000004cff13723e */ /* 0x001fe200048070ff */
[----:B------:R-:W-:Y:S01]  /*5160*/  FMUL R66, R66, R7 ;  /* 0x0000000742427220 */ /* 0x000fe20000400000 */
[----:B------:R-:W-:Y:S01]  /*5170*/  F2FP.SATFINITE.E4M3.F32.PACK_AB_MERGE_C R69, RZ, R69, RZ ;  /* 0x00000045ff45723e */ /* 0x000fe200048070ff */
[----:B------:R-:W-:Y:S01]  /*5180*/  FMUL R64, R64, R7 ;  /* 0x0000000740407220 */ /* 0x000fe20000400000 */
[----:B-1----:R-:W-:Y:S01]  /*5190*/  F2FP.SATFINITE.E4M3.F32.PACK_AB_MERGE_C R21, RZ, R74, RZ ;  /* 0x0000004aff15723e */ /* 0x002fe200048070ff */
[----:B------:R0:W-:Y:S01]  /*51a0*/  @!P0 STG.E.U8 desc[UR20][R16.64+0x11], R19 ;  /* 0x0000111310008986 */ /* 0x0001e2000c101114 */
[----:B------:R-:W-:Y:S01]  /*51b0*/  F2FP.SATFINITE.E4M3.F32.PACK_AB_MERGE_C R67, RZ, R67, RZ ;  /* 0x00000043ff43723e */ /* 0x000fe200048070ff */
[-C--:B------:R-:W-:Y:S01]  /*51c0*/  FMUL R63, R63, R7.reuse ;  /* 0x000000073f3f7220 */ /* 0x080fe20000400000 */
[C---:B------:R-:W-:Y:S01]  /*51d0*/  ISETP.GE.AND P0, PT, R30.reuse, 0x89, PT ;  /* 0x000000891e00780c */ /* 0x040fe20003f06270 */
[----:B------:R-:W-:Y:S01]  /*51e0*/  @!P1 STG.E.U8 desc[UR20][R14.64+0x10], R73 ;  /* 0x000010490e009986 */ /* 0x000fe2000c101114 */
[----:B------:R-:W-:Y:S01]  /*51f0*/  ISETP.GE.AND P1, PT, R30, 0x81, PT ;  /* 0x000000811e00780c */ /* 0x000fe20003f26270 */
[----:B------:R-:W-:Y:S01]  /*5200*/  FMUL R61, R61, R7 ;  /* 0x000000073d3d7220 */ /* 0x000fe20000400000 */
[----:B------:R-:W-:Y:S01]  /*5210*/  F2FP.SATFINITE.E4M3.F32.PACK_AB_MERGE_C R65, RZ, R65, RZ ;  /* 0x00000041ff41723e */ /* 0x000fe200048070ff */
[----:B------:R-:W-:Y:S01]  /*5220*/  @!P5 STG.E.U8 desc[UR20][R14.64+0x11], R21 ;  /* 0x000011150e00d986 */ /* 0x000fe2000c101114 */
[C---:B------:R-:W-:Y:S01]  /*5230*/  ISETP.LT.OR P5, PT, R29.reuse, 0x19, !P2 ;  /* 0x000000191d00780c */ /* 0x040fe200057a1670 */
[-C--:B------:R-:W-:Y:S01]  /*5240*/  FMUL R62, R62, R7.reuse ;  /* 0x000000073e3e7220 */ /* 0x080fe20000400000 */
[C---:B------:R-:W-:Y:S01]  /*5250*/  ISETP.LT.OR P2, PT, R29.reuse, 0x1a, !P2 ;  /* 0x0000001a1d00780c */ /* 0x040fe20005741670 */
[----:B------:R-:W-:Y:S01]  /*5260*/  @!P6 STG.E.U8 desc[UR20][R16.64+0x18], R71 ;  /* 0x000018471000e986 */ /* 0x000fe2000c101114 */
[C---:B------:R-:W-:Y:S01]  /*5270*/  ISETP.LT.OR P6, PT, R29.reuse, 0x1, !P1 ;  /* 0x000000011d00780c */ /* 0x040fe20004fc1670 */
[-C--:B------:R-:W-:Y:S01]  /*5280*/  FMUL R60, R60, R7.reuse ;  /* 0x000000073c3c7220 */ /* 0x080fe20000400000 */
[----:B0-----:R-:W-:Y:S01]  /*5290*/  F2FP.SATFINITE.E4M3.F32.PACK_AB_MERGE_C R19, RZ, R70, RZ ;  /* 0x00000046ff13723e */ /* 0x001fe200048070ff */
[----:B------:R0:W-:Y:S01]  /*52a0*/  @!P3 STG.E.U8 desc[UR20][R16.64+0x19], R25 ;  /* 0x000019191000b986 */ /* 0x0001e2000c101114 */
[----:B------:R-:W-:Y:S01]  /*52b0*/  ISETP.LT.OR P3, PT, R29, 0x2, !P1 ;  /* 0x000000021d00780c */ /* 0x000fe20004f61670 */
[----:B------:R-:W-:Y:S01]  /*52c0*/  FMUL R59, R59, R7 ;  /* 0x000000073b3b7220 */ /* 0x000fe20000400000 */
[----:B------:R-:W-:Y:S01]  /*52d0*/  F2FP.SATFINITE.E4M3.F32.PACK_AB_MERGE_C R63, RZ, R63, RZ ;  /* 0x0000003fff3f723e */ /* 0x000fe200048070ff */
[----:B------:R-:W-:Y:S01]  /*52e0*/  FMUL R57, R57, R7 ;  /* 0x0000000739397220 */ /* 0x000fe20000400000 */
[----:B------:R-:W-:Y:S01]  /*52f0*/  F2FP.SATFINITE.E4M3.F32.PACK_AB_MERGE_C R61, RZ, R61, RZ ;  /* 0x0000003dff3d723e */ /* 0x000fe200048070ff */
[----:B------:R-:W-:Y:S01]  /*5300*/  @!P5 STG.E.U8 desc[UR20][R14.64+0x18], R69 ;  /* 0x000018450e00d986 */ /* 0x000fe2000c101114 */
[C---:B------:R-:W-:Y:S01]  /*5310*/  ISETP.LT.OR P5, PT, R29.reuse, 0x1, !P0 ;  /* 0x000000011d00780c */ /* 0x040fe200047a1670 */
[----:B------:R-:W-:Y:S01]  /*5320*/  FMUL R58, R58, R7 ;  /* 0x000000073a3a7220 */ /* 0x000fe20000400000 */
[----:B------:R-:W-:Y:S01]  /*5330*/  F2FP.SATFINITE.E4M3.F32.PACK_AB_MERGE_C R59, RZ, R59, RZ ;  /* 0x0000003bff3b723e */ /* 0x000fe200048070ff */
[----:B------:R1:W-:Y:S01]  /*5340*/  @!P2 STG.E.U8 desc[UR20][R14.64+0x19], R19 ;  /* 0x000019130e00a986 */ /* 0x0003e2000c101114 */
[----:B------:R-:W-:Y:S01]  /*5350*/  ISETP.LT.OR P2, PT, R29, 0xa, !P1 ;  /* 0x0000000a1d00780c */ /* 0x000fe20004f41670 */
[-C--:B------:R-:W-:Y:S01]  /*5360*/  FMUL R23, R23, R7.reuse ;  /* 0x0000000717177220 */ /* 0x080fe20000400000 */
[----:B0-----:R-:W-:Y:S01]  /*5370*/  F2FP.SATFINITE.E4M3.F32.PACK_AB_MERGE_C R17, RZ, R68, RZ ;  /* 0x00000044ff11723e */ /* 0x001fe200048070ff */
[----:B------:R-:W-:Y:S01]  /*5380*/  @!P6 STG.E.U8 desc[UR20][R8.64], R67 ;  /* 0x000000430800e986 */ /* 0x000fe2000c101114 */
[----:B------:R-:W-:Y:S01]  /*5390*/  ISETP.LT.OR P6, PT, R29, 0x2, !P0 ;  /* 0x000000021d00780c */ /* 0x000fe200047c1670 */
[-C--:B------:R-:W-:Y:S01]  /*53a0*/  FMUL R56, R56, R7.reuse ;  /* 0x0000000738387220 */ /* 0x080fe20000400000 */
[-C--:B------:R-:W-:Y:S01]  /*53b0*/  FMUL R13, R13, R7.reuse ;  /* 0x000000070d0d7220 */ /* 0x080fe20000400000 */
[----:B------:R0:W-:Y:S01]  /*53c0*/  @!P3 STG.E.U8 desc[UR20][R8.64+0x1], R17 ;  /* 0x000001110800b986 */ /* 0x0001e2000c101114 */
[----:B------:R-:W-:Y:S01]  /*53d0*/  ISETP.LT.OR P3, PT, R29, 0x9, !P1 ;  /* 0x000000091d00780c */ /* 0x000fe20004f61670 */
[----:B------:R-:W-:Y:S01]  /*53e0*/  FMUL R22, R22, R7 ;  /* 0x0000000716167220 */ /* 0x000fe20000400000 */
[----:B------:R-:W-:Y:S01]  /*53f0*/  F2FP.SATFINITE.E4M3.F32.PACK_AB_MERGE_C R57, RZ, R57, RZ ;  /* 0x00000039ff39723e */ /* 0x000fe200048070ff */
[----:B------:R-:W-:Y:S01]  /*5400*/  @!P5 STG.E.U8 desc[UR20][R10.64], R65 ;  /* 0x000000410a00d986 */ /* 0x000fe2000c101114 */
[----:B-1----:R-:W-:-:S02]  /*5410*/  F2FP.SATFINITE.E4M3.F32.PACK_AB_MERGE_C R15, RZ, R66, RZ ;  /* 0x00000042ff0f723e */ /* 0x002fc400048070ff */
[C---:B------:R-:W-:Y:S02]  /*5420*/  ISETP.LT.OR P5, PT, R29.reuse, 0x9, !P0 ;  /* 0x000000091d00780c */ /* 0x040fe400047a1670 */
[----:B------:R-:W-:Y:S01]  /*5430*/  F2FP.SATFINITE.E4M3.F32.PACK_AB_MERGE_C R23, RZ, R23, RZ ;  /* 0x00000017ff17723e */ /* 0x000fe200048070ff */
[----:B------:R1:W-:Y:S01]  /*5440*/  @!P6 STG.E.U8 desc[UR20][R10.64+0x1], R15 ;  /* 0x0000010f0a00e986 */ /* 0x0003e2000c101114 */
[C---:B------:R-:W-:Y:S02]  /*5450*/  ISETP.LT.OR P6, PT, R29.reuse, 0xa, !P0 ;  /* 0x0000000a1d00780c */ /* 0x040fe400047c1670 */
[----:B0-----:R-:W-:Y:S01]  /*5460*/  F2FP.SATFINITE.E4M3.F32.PACK_AB_MERGE_C R17, RZ, R64, RZ ;  /* 0x00000040ff11723e */ /* 0x001fe200048070ff */
[----:B------:R-:W-:Y:S01]  /*5470*/  @!P3 STG.E.U8 desc[UR20][R8.64+0x8], R63 ;  /* 0x0000083f0800b986 */ /* 0x000fe2000c101114 */
[C---:B------:R-:W-:Y:S02]  /*5480*/  ISETP.LT.OR P3, PT, R29.reuse, 0x11, !P1 ;  /* 0x000000111d00780c */ /* 0x040fe40004f61670 */
[----:B------:R-:W-:Y:S01]  /*5490*/  F2FP.SATFINITE.E4M3.F32.PACK_AB_MERGE_C R13, RZ, R13, RZ ;  /* 0x0000000dff0d723e */ /* 0x000fe200048070ff */
[----:B------:R0:W-:Y:S01]  /*54a0*/  @!P2 STG.E.U8 desc[UR20][R8.64+0x9], R17 ;  /* 0x000009110800a986 */ /* 0x0001e2000c101114 */
[----:B------:R-:W-:-:S02]  /*54b0*/  ISETP.LT.OR P2, PT, R29, 0x12, !P1 ;  /* 0x000000121d00780c */ /* 0x000fc40004f41670 */
[----:B------:R-:W-:Y:S01]  /*54c0*/  F2FP.SATFINITE.E4M3.F32.PACK_AB_MERGE_C R19, RZ, R22, RZ ;  /* 0x00000016ff13723e */ /* 0x000fe200048070ff */
[----:B------:R-:W-:Y:S01]  /*54d0*/  @!P5 STG.E.U8 desc[UR20][R10.64+0x8], R61 ;  /* 0x0000083d0a00d986 */ /* 0x000fe2000c101114 */
[----:B-1----:R-:W-:Y:S02]  /*54e0*/  F2FP.SATFINITE.E4M3.F32.PACK_AB_MERGE_C R15, RZ, R62, RZ ;  /* 0x0000003eff0f723e */ /* 0x002fe400048070ff */
[----:B------:R-:W-:-:S03]  /*54f0*/  ISETP.LT.OR P5, PT, R29, 0x11, !P0 ;  /* 0x000000111d00780c */ /* 0x000fc600047a1670 */
[----:B------:R1:W-:Y:S01]  /*5500*/  @!P6 STG.E.U8 desc[UR20][R10.64+0x9], R15 ;  /* 0x0000090f0a00e986 */ /* 0x0003e2000c101114 */
[C---:B------:R-:W-:Y:S02]  /*5510*/  ISETP.LT.OR P6, PT, R29.reuse, 0x12, !P0 ;  /* 0x000000121d00780c */ /* 0x040fe400047c1670 */
[----:B0-----:R-:W-:Y:S01]  /*5520*/  F2FP.SATFINITE.E4M3.F32.PACK_AB_MERGE_C R17, RZ, R60, RZ ;  /* 0x0000003cff11723e */ /* 0x001fe200048070ff */
[----:B------:R-:W-:Y:S01]  /*5530*/  @!P3 STG.E.U8 desc[UR20][R8.64+0x10], R59 ;  /* 0x0000103b0800b986 */ /* 0x000fe2000c101114 */
[C---:B------:R-:W-:Y:S02]  /*5540*/  ISETP.LT.OR P3, PT, R29.reuse, 0x19, !P0 ;  /* 0x000000191d00780c */ /* 0x040fe40004761670 */
[C---:B------:R-:W-:Y:S01]  /*5550*/  ISETP.LT.OR P0, PT, R29.reuse, 0x1a, !P0 ;  /* 0x0000001a1d00780c */ /* 0x040fe20004701670 */
[----:B------:R0:W-:Y:S01]  /*5560*/  @!P2 STG.E.U8 desc[UR20][R8.64+0x11], R17 ;  /* 0x000011110800a986 */ /* 0x0001e2000c101114 */
[C---:B------:R-:W-:Y:S02]  /*5570*/  ISETP.LT.OR P2, PT, R29.reuse, 0x19, !P1 ;  /* 0x000000191d00780c */ /* 0x040fe40004f41670 */
[----:B------:R-:W-:Y:S01]  /*5580*/  ISETP.LT.OR P1, PT, R29, 0x1a, !P1 ;  /* 0x0000001a1d00780c */ /* 0x000fe20004f21670 */
[----:B------:R2:W-:Y:S01]  /*5590*/  @!P5 STG.E.U8 desc[UR20][R10.64+0x10], R57 ;  /* 0x000010390a00d986 */ /* 0x0005e2000c101114 */
[----:B-1----:R-:W-:-:S05]  /*55a0*/  F2FP.SATFINITE.E4M3.F32.PACK_AB_MERGE_C R15, RZ, R58, RZ ;  /* 0x0000003aff0f723e */ /* 0x002fca00048070ff */
[----:B------:R2:W-:Y:S01]  /*55b0*/  @!P6 STG.E.U8 desc[UR20][R10.64+0x11], R15 ;  /* 0x0000110f0a00e986 */ /* 0x0005e2000c101114 */
[----:B0-----:R-:W-:-:S03]  /*55c0*/  F2FP.SATFINITE.E4M3.F32.PACK_AB_MERGE_C R17, RZ, R56, RZ ;  /* 0x00000038ff11723e */ /* 0x001fc600048070ff */
[----:B------:R2:W-:Y:S04]  /*55d0*/  @!P2 STG.E.U8 desc[UR20][R8.64+0x18], R23 ;  /* 0x000018170800a986 */ /* 0x0005e8000c101114 */
[----:B------:R2:W-:Y:S04]  /*55e0*/  @!P1 STG.E.U8 desc[UR20][R8.64+0x19], R17 ;  /* 0x0000191108009986 */ /* 0x0005e8000c101114 */
[----:B------:R2:W-:Y:S04]  /*55f0*/  @!P3 STG.E.U8 desc[UR20][R10.64+0x18], R13 ;  /* 0x0000180d0a00b986 */ /* 0x0005e8000c101114 */
[----:B------:R2:W-:Y:S02]  /*5600*/  @!P0 STG.E.U8 desc[UR20][R10.64+0x19], R19 ;  /* 0x000019130a008986 */ /* 0x0005e4000c101114 */
.L_x_103:
[----:B------:R-:W-:Y:S05]  /*5610*/  BSYNC B0 ;  /* 0x0000000000007941 */ /* 0x000fea0003800000 */
.L_x_37:
[----:B------:R-:W-:Y:S01]  /*5620*/  ULDC UR6, c[0x0][0xc] ;  /* 0x0000030000067ab9 */ /* 0x000fe20000000800 */
[----:B------:R-:W-:Y:S01]  /*5630*/  ULDC UR7, c[0x0][0x10] ;  /* 0x0000040000077ab9 */ /* 0x000fe20000000800 */
[----:B0-2---:R-:W0:Y:S01]  /*5640*/  LDC R9, c[0x0][0x14] ;  /* 0x00000500ff097b82 */ /* 0x005e220000000800 */
[----:B------:R-:W-:Y:S01]  /*5650*/  UIMAD.WIDE.U32 UR6, UR6, UR7, URZ ;  /* 0x00000007060672a5 */ /* 0x000fe2000f8e003f */
[----:B-----5:R-:W-:Y:S01]  /*5660*/  PRMT R8, RZ, 0x7610, R8 ;  /* 0x00007610ff087816 */ /* 0x020fe20000000008 */
[----:B-1-34-:R-:W-:Y:S02]  /*5670*/  IMAD.MOV.U32 R15, RZ, RZ, -0x1 ;  /* 0xffffffffff0f7424 */ /* 0x01afe400078e00ff */
[----:B------:R-:W-:Y:S02]  /*5680*/  IMAD.MOV.U32 R20, RZ, RZ, -0x1 ;  /* 0xffffffffff147424 */ /* 0x000fe400078e00ff */
[----:B0-----:R-:W-:-:S04]  /*5690*/  IMAD.WIDE.U32 R4, R9, UR6, R4 ;  /* 0x0000000609047c25 */ /* 0x001fc8000f8e0004 */
[----:B------:R-:W-:Y:S01]  /*56a0*/  IMAD R9, R9, UR7, RZ ;  /* 0x0000000709097c24 */ /* 0x000fe2000f8e02ff */
[----:B------:R-:W-:Y:S02]  /*56b0*/  ULDC.64 UR6, c[0x0][0x650] ;  /* 0x0001940000067ab9 */ /* 0x000fe40000000a00 */
[----:B------:R-:W-:Y:S01]  /*56c0*/  ISETP.GE.U32.AND P0, PT, R4, UR6, PT ;  /* 0x0000000604007c0c */ /* 0x000fe2000bf06070 */
[----:B------:R-:W-:-:S05]  /*56d0*/  IMAD.IADD R5, R5, 0x1, R9 ;  /* 0x0000000105057824 */ /* 0x000fca00078e0209 */
[----:B------:R-:W-:-:S13]  /*56e0*/  ISETP.GE.U32.AND.EX P0, PT, R5, UR7, PT, P0 ;  /* 0x0000000705007c0c */ /* 0x000fda000bf06100 */
[----:B------:R-:W-:Y:S05]  /*56f0*/  @P0 BRA `(.L_x_104) ;  /* 0x0000000400600947 */ /* 0x000fea0003800000 */
[----:B------:R-:W0:Y:S01]  /*5700*/  S2R R21, SR_CTAID.X ;  /* 0x0000000000157919 */ /* 0x000e220000002500 */
[----:B------:R-:W1:Y:S01]  /*5710*/  LDC.64 R16, c[0x0][0x628] ;  /* 0x00018a00ff107b82 */ /* 0x000e620000000a00 */
[----:B------:R-:W-:Y:S01]  /*5720*/  ULDC UR6, c[0x0][0x150] ;  /* 0x0000540000067ab9 */ /* 0x000fe20000000800 */
[----:B------:R-:W-:Y:S01]  /*5730*/  IMAD.MOV.U32 R14, RZ, RZ, R4 ;  /* 0x000000ffff0e7224 */ /* 0x000fe200078e0004 */
[----:B------:R-:W2:Y:S01]  /*5740*/  S2R R25, SR_CTAID.Y ;  /* 0x0000000000197919 */ /* 0x000ea20000002600 */
[----:B------:R-:W-:-:S04]  /*5750*/  IMAD.MOV.U32 R15, RZ, RZ, R5 ;  /* 0x000000ffff0f7224 */ /* 0x000fc800078e0005 */
[----:B------:R-:W3:Y:S08]  /*5760*/  LDC R26, c[0x0][0x144] ;  /* 0x00005100ff1a7b82 */ /* 0x000ef00000000800 */
[----:B------:R-:W4:Y:S08]  /*5770*/  LDC R18, c[0x0][0x630] ;  /* 0x00018c00ff127b82 */ /* 0x000f300000000800 */
[----:B------:R-:W2:Y:S01]  /*5780*/  LDC.64 R22, c[0x0][0x620] ;  /* 0x00018800ff167b82 */ /* 0x000ea20000000a00 */
[----:B-1----:R-:W-:-:S04]  /*5790*/  ISETP.NE.U32.AND P0, PT, R16, RZ, PT ;  /* 0x000000ff1000720c */ /* 0x002fc80003f05070 */
[----:B------:R-:W-:Y:S02]  /*57a0*/  ISETP.NE.AND.EX P0, PT, R17, RZ, PT, P0 ;  /* 0x000000ff1100720c */ /* 0x000fe40003f05300 */
[----:B0-----:R-:W-:-:S05]  /*57b0*/  I2FP.F32.U32 R8, R21 ;  /* 0x0000001500087245 */ /* 0x001fca0000201000 */
[----:B------:R-:W-:-:S04]  /*57c0*/  FMUL R8, R8, UR6 ;  /* 0x0000000608087c20 */ /* 0x000fc80008400000 */
[----:B------:R0:W1:Y:S02]  /*57d0*/  F2I.U32.TRUNC.NTZ R24, R8 ;  /* 0x0000000800187305 */ /* 0x000064000020f000 */
[----:B---34-:R-:W-:Y:S05]  /*57e0*/  @!P0 BRA `(.L_x_105) ;  /* 0x0000000000288947 */ /* 0x018fea0003800000 */
[----:B------:R-:W3:Y:S02]  /*57f0*/  LDC R9, c[0x0][0x634] ;  /* 0x00018d00ff097b82 */ /* 0x000ee40000000800 */
[----:B---3--:R-:W-:-:S05]  /*5800*/  IADD3 R13, P0, R4, R9, RZ ;  /* 0x00000009040d7210 */ /* 0x008fca0007f1e0ff */
[----:B------:R-:W-:-:S04]  /*5810*/  IMAD.X R19, RZ, RZ, R5, P0 ;  /* 0x000000ffff137224 */ /* 0x000fc800000e0605 */
[----:B0-----:R-:W-:-:S04]  /*5820*/  IMAD.WIDE.U32 R8, R19, R16, RZ ;  /* 0x0000001013087225 */ /* 0x001fc800078e00ff */
[----:B------:R-:W-:-:S04]  /*5830*/  IMAD.WIDE.U32 R10, P0, R13, R17, R8 ;  /* 0x000000110d0a7225 */ /* 0x000fc80007800008 */
[----:B------:R-:W-:-:S04]  /*5840*/  IMAD.WIDE.U32 R8, R13, R16, RZ ;  /* 0x000000100d087225 */ /* 0x000fc800078e00ff */
[----:B------:R-:W-:Y:S01]  /*5850*/  IMAD.X R15, RZ, RZ, RZ, P0 ;  /* 0x000000ffff0f7224 */ /* 0x000fe200000e06ff */
[----:B------:R-:W-:Y:S01]  /*5860*/  IADD3 RZ, P0, R9, R10, RZ ;  /* 0x0000000a09ff7210 */ /* 0x000fe20007f1e0ff */
[----:B------:R-:W-:-:S04]  /*5870*/  IMAD.MOV.U32 R14, RZ, RZ, R11 ;  /* 0x000000ffff0e7224 */ /* 0x000fc800078e000b */
[----:B------:R-:W-:-:S08]  /*5880*/  IMAD.WIDE.U32.X R14, R19, R17, R14, P0 ;  /* 0x00000011130e7225 */ /* 0x000fd000000e040e */
.L_x_105:
[----:B------:R-:W3:Y:S01]  /*5890*/  LDC.64 R32, c[0x0][0x640] ;  /* 0x00019000ff207b82 */ /* 0x000ee20000000a00 */
[-CC-:B------:R-:W-:Y:S01]  /*58a0*/  SHF.R.U64 R20, R14, R18.reuse, R15.reuse ;  /* 0x000000120e147219 */ /* 0x180fe2000000120f */
[----:B-1----:R-:W-:Y:S01]  /*58b0*/  IMAD.MOV R24, RZ, RZ, -R24 ;  /* 0x000000ffff187224 */ /* 0x002fe200078e0a18 */
[----:B0-----:R-:W-:Y:S01]  /*58c0*/  SHF.R.U32.HI R8, RZ, R18, R15 ;  /* 0x00000012ff087219 */ /* 0x001fe2000001160f */
[----:B------:R-:W-:Y:S01]  /*58d0*/  ULDC UR6, c[0x0][0x154] ;  /* 0x0000550000067ab9 */ /* 0x000fe20000000800 */
[----:B------:R-:W-:Y:S01]  /*58e0*/  IADD3 R11, P0, RZ, -R20, RZ ;  /* 0x80000014ff0b7210 */ /* 0x000fe20007f1e0ff */
[----:B------:R-:W-:Y:S02]  /*58f0*/  IMAD.MOV.U32 R13, RZ, RZ, 0x1 ;  /* 0x00000001ff0d7424 */ /* 0x000fe400078e00ff */
[----:B------:R-:W0:Y:S02]  /*5900*/  LDC R14, c[0x0][0x618] ;  /* 0x00018600ff0e7b82 */ /* 0x000e240000000800 */
[----:B------:R-:W-:-:S04]  /*5910*/  IMAD.X R9, RZ, RZ, ~R8, P0 ;  /* 0x000000ffff097224 */ /* 0x000fc800000e0e08 */
[-C--:B--2---:R-:W-:Y:S02]  /*5920*/  IMAD R10, R9, R22.reuse, RZ ;  /* 0x00000016090a7224 */ /* 0x084fe400078e02ff */
[----:B------:R-:W1:Y:S01]  /*5930*/  LDC R28, c[0x0][0x608] ;  /* 0x00018200ff1c7b82 */ /* 0x000e620000000800 */
[----:B------:R-:W-:-:S04]  /*5940*/  IMAD.WIDE.U32 R8, R11, R22, R4 ;  /* 0x000000160b087225 */ /* 0x000fc800078e0004 */
[----:B------:R-:W-:Y:S01]  /*5950*/  IMAD R11, R11, R23, R10 ;  /* 0x000000170b0b7224 */ /* 0x000fe200078e020a */
[----:B------:R-:W-:Y:S01]  /*5960*/  I2FP.F32.U32 R10, R25 ;  /* 0x00000019000a7245 */ /* 0x000fe20000201000 */
[----:B------:R-:W-:Y:S01]  /*5970*/  IMAD R23, R26, R24, R21 ;  /* 0x000000181a177224 */ /* 0x000fe200078e0215 */
[----:B------:R-:W2:Y:S01]  /*5980*/  LDC R30, c[0x0][0x658] ;  /* 0x00019600ff1e7b82 */ /* 0x000ea20000000800 */
[----:B------:R-:W-:Y:S01]  /*5990*/  IMAD.IADD R9, R9, 0x1, R11 ;  /* 0x0000000109097824 */ /* 0x000fe200078e020b */
[----:B---3--:R-:W-:Y:S01]  /*59a0*/  ISETP.NE.U32.AND P0, PT, R32, RZ, PT ;  /* 0x000000ff2000720c */ /* 0x008fe20003f05070 */
[----:B------:R-:W-:Y:S01]  /*59b0*/  FMUL R10, R10, UR6 ;  /* 0x000000060a0a7c20 */ /* 0x000fe20008400000 */
[----:B------:R-:W-:Y:S02]  /*59c0*/  IMAD.MOV.U32 R11, RZ, RZ, -0x1 ;  /* 0xffffffffff0b7424 */ /* 0x000fe400078e00ff */
[----:B------:R-:W-:Y:S01]  /*59d0*/  ISETP.NE.AND.EX P0, PT, R33, RZ, PT, P0 ;  /* 0x000000ff2100720c */ /* 0x000fe20003f05300 */
[----:B------:R3:W4:Y:S01]  /*59e0*/  F2I.U32.TRUNC.NTZ R19, R10 ;  /* 0x0000000a00137305 */ /* 0x000722000020f000 */
[----:B------:R-:W3:Y:S01]  /*59f0*/  LDC R24, c[0x0][0x148] ;  /* 0x00005200ff187b82 */ /* 0x000ee20000000800 */
[----:B0-----:R-:W-:-:S02]  /*5a00*/  SHF.R.U64 R18, R8, R14, R9 ;  /* 0x0000000e08127219 */ /* 0x001fc40000001209 */
[----:B------:R-:W-:-:S05]  /*5a10*/  SHF.R.U32.HI R9, RZ, R14, R9 ;  /* 0x0000000eff097219 */ /* 0x000fca0000011609 */
[----:B------:R-:W0:Y:S01]  /*5a20*/  LDC R21, c[0x0][0x600] ;  /* 0x00018000ff157b82 */ /* 0x000e220000000800 */
[-CC-:B-1----:R-:W-:Y:S02]  /*5a30*/  SHF.R.U64 R16, R18, R28.reuse, R9.reuse ;  /* 0x0000001c12107219 */ /* 0x182fe40000001209 */
[----:B------:R-:W-:-:S05]  /*5a40*/  SHF.R.U32.HI R9, RZ, R28, R9 ;  /* 0x0000001cff097219 */ /* 0x000fca0000011609 */
[----:B------:R-:W1:Y:S01]  /*5a50*/  LDC R26, c[0x0][0x648] ;  /* 0x00019200ff1a7b82 */ /* 0x000e620000000800 */
[-CC-:B--2---:R-:W-:Y:S02]  /*5a60*/  SHF.R.U64 R22, R16, R30.reuse, R9.reuse ;  /* 0x0000001e10167219 */ /* 0x184fe40000001209 */
[-C--:B------:R-:W-:Y:S02]  /*5a70*/  SHF.L.U32 R11, R11, R30.reuse, RZ ;  /* 0x0000001e0b0b7219 */ /* 0x080fe400000006ff */
[-C--:B------:R-:W-:Y:S01]  /*5a80*/  SHF.R.U32.HI R9, RZ, R30.reuse, R9 ;  /* 0x0000001eff097219 */ /* 0x080fe20000011609 */
[----:B------:R-:W-:Y:S01]  /*5a90*/  IMAD.MOV.U32 R8, RZ, RZ, R22 ;  /* 0x000000ffff087224 */ /* 0x000fe200078e0016 */
[----:B------:R-:W-:Y:S01]  /*5aa0*/  SHF.L.U32 R28, R13, R30, RZ ;  /* 0x0000001e0d1c7219 */ /* 0x000fe200000006ff */
[----:B------:R-:W2:Y:S01]  /*5ab0*/  LDC R29, c[0x0][0x638] ;  /* 0x00018e00ff1d7b82 */ /* 0x000ea20000000800 */
[----:B------:R-:W-:-:S07]  /*5ac0*/  LOP3.LUT R27, RZ, R11, RZ, 0x33, !PT ;  /* 0x0000000bff1b7212 */ /* 0x000fce00078e33ff */
[----:B------:R-:W0:Y:S01]  /*5ad0*/  LDC R31, c[0x0][0x610] ;  /* 0x00018400ff1f7b82 */ /* 0x000e220000000800 */
[----:B----4-:R-:W-:Y:S05]  /*5ae0*/  @!P0 BRA `(.L_x_106) ;  /* 0x0000000000288947 */ /* 0x010fea0003800000 */
[----:B------:R-:W4:Y:S02]  /*5af0*/  LDC R13, c[0x0][0x64c] ;  /* 0x00019300ff0d7b82 */ /* 0x000f240000000800 */
[----:B----4-:R-:W-:-:S05]  /*5b00*/  IADD3 R13, P0, R22, R13, RZ ;  /* 0x0000000d160d7210 */ /* 0x010fca0007f1e0ff */
[----:B------:R-:W-:-:S04]  /*5b10*/  IMAD.X R17, RZ, RZ, R9, P0 ;  /* 0x000000ffff117224 */ /* 0x000fc800000e0609 */
[----:B------:R-:W-:-:S04]  /*5b20*/  IMAD.WIDE.U32 R8, R17, R32, RZ ;  /* 0x0000002011087225 */ /* 0x000fc800078e00ff */
[----:B---3--:R-:W-:-:S04]  /*5b30*/  IMAD.WIDE.U32 R10, P0, R13, R33, R8 ;  /* 0x000000210d0a7225 */ /* 0x008fc80007800008 */
[----:B------:R-:W-:-:S04]  /*5b40*/  IMAD.WIDE.U32 R8, R13, R32, RZ ;  /* 0x000000200d087225 */ /* 0x000fc800078e00ff */
[----:B------:R-:W-:Y:S01]  /*5b50*/  IMAD.X R15, RZ, RZ, RZ, P0 ;  /* 0x000000ffff0f7224 */ /* 0x000fe200000e06ff */
[----:B------:R-:W-:Y:S01]  /*5b60*/  IADD3 RZ, P0, R9, R10, RZ ;  /* 0x0000000a09ff7210 */ /* 0x000fe20007f1e0ff */
[----:B------:R-:W-:-:S04]  /*5b70*/  IMAD.MOV.U32 R14, RZ, RZ, R11 ;  /* 0x000000ffff0e7224 */ /* 0x000fc800078e000b */
[----:B------:R-:W-:-:S08]  /*5b80*/  IMAD.WIDE.U32.X R8, R17, R33, R14, P0 ;  /* 0x0000002111087225 */ /* 0x000fd000000e040e */
.L_x_106:
[----:B-1----:R-:W-:Y:S01]  /*5b90*/  SHF.R.U64 R8, R8, R26, R9 ;  /* 0x0000001a08087219 */ /* 0x002fe20000001209 */
[----:B0-----:R-:W-:Y:S01]  /*5ba0*/  VIADD R13, R21, 0xffffffff ;  /* 0xffffffff150d7836 */ /* 0x001fe20000000000 */
[----:B------:R-:W-:Y:S01]  /*5bb0*/  LOP3.LUT R11, R16, R27, RZ, 0xc0, !PT ;  /* 0x0000001b100b7212 */ /* 0x000fe200078ec0ff */
[----:B------:R-:W-:Y:S02]  /*5bc0*/  IMAD.MOV R19, RZ, RZ, -R19 ;  /* 0x000000ffff137224 */ /* 0x000fe400078e0a13 */
[----:B------:R-:W-:Y:S02]  /*5bd0*/  IMAD.MOV R9, RZ, RZ, -R8 ;  /* 0x000000ffff097224 */ /* 0x000fe400078e0a08 */
[----:B------:R-:W-:Y:S01]  /*5be0*/  IMAD R28, R28, R8, R11 ;  /* 0x000000081c1c7224 */ /* 0x000fe200078e020b */
[----:B------:R-:W-:Y:S01]  /*5bf0*/  LOP3.LUT R11, R18, R13, RZ, 0xc0, !PT ;  /* 0x0000000d120b7212 */ /* 0x000fe200078ec0ff */
[----:B---3--:R-:W-:Y:S02]  /*5c00*/  @P4 IMAD R23, R24, R19, R25 ;  /* 0x0000001318174224 */ /* 0x008fe400078e0219 */
[----:B--2---:R-:W-:-:S02]  /*5c10*/  IMAD R8, R9, R29, R22 ;  /* 0x0000001d09087224 */ /* 0x004fc400078e0216 */
[----:B------:R-:W-:Y:S02]  /*5c20*/  IMAD R28, R28, R31, R23 ;  /* 0x0000001f1c1c7224 */ /* 0x000fe400078e0217 */
[----:B------:R-:W-:Y:S02]  /*5c30*/  IMAD R9, R8, R21, R11 ;  /* 0x0000001508097224 */ /* 0x000fe400078e020b */
[----:B------:R-:W-:-:S03]  /*5c40*/  IMAD.MOV.U32 R10, RZ, RZ, 0x1 ;  /* 0x00000001ff0a7424 */ /* 0x000fc600078e00ff */
[----:B------:R-:W-:Y:S02]  /*5c50*/  SEL R15, R9, R28, !P4 ;  /* 0x0000001c090f7207 */ /* 0x000fe40006000000 */
[----:B------:R-:W-:Y:S02]  /*5c60*/  PRMT R8, R10, 0x7610, R8 ;  /* 0x000076100a087816 */ /* 0x000fe40000000008 */
[----:B------:R-:W-:-:S07]  /*5c70*/  SEL R28, R28, R9, !P4 ;  /* 0x000000091c1c7207 */ /* 0x000fce0006000000 */
.L_x_104:
[----:B------:R-:W-:Y:S01]  /*5c80*/  LOP3.LUT P0, RZ, R8, 0xff, RZ, 0xc0, !PT ;  /* 0x000000ff08ff7812 */ /* 0x000fe2000780c0ff */
[----:B------:R-:W-:-:S12]  /*5c90*/  IMAD.MOV.U32 R18, RZ, RZ, R28 ;  /* 0x000000ffff127224 */ /* 0x000fd800078e001c */
[----:B------:R-:W-:Y:S05]  /*5ca0*/  @P0 BRA `(.L_x_107) ;  /* 0xffffffb400400947 */ /* 0x000fea000383ffff */
[----:B------:R-:W-:Y:S05]  /*5cb0*/  EXIT ;  /* 0x000000000000794d */ /* 0x000fea0003800000 */
.L_x_7:
[----:B0-----:R-:W-:Y:S01]  /*5cc0*/  ULDC.64 UR4, c[0x0][0x650] ;  /* 0x0001940000047ab9 */ /* 0x001fe20000000a00 */
        /* <DEDUP_REMOVED lines=25> */
.L_x_109:
[----:B------:R-:W0:Y:S01]  /*5e60*/  LDC.64 R28, c[0x0][0x640] ;  /* 0x00019000ff1c7b82 */ /* 0x000e220000000a00 */
[-CC-:B------:R-:W-:Y:S01]  /*5e70*/  SHF.R.U64 R20, R16, R6.reuse, R17.reuse ;  /* 0x0000000610147219 */ /* 0x180fe20000001211 */
[----:B------:R-:W-:Y:S01]  /*5e80*/  IMAD.MOV.U32 R31, RZ, RZ, 0x1 ;  /* 0x00000001ff1f7424 */ /* 0x000fe200078e00ff */
[----:B------:R-:W-:Y:S02]  /*5e90*/  SHF.R.U32.HI R3, RZ, R6, R17 ;  /* 0x00000006ff037219 */ /* 0x000fe40000011611 */
[----:B------:R-:W-:-:S03]  /*5ea0*/  IADD3 R15, P0, RZ, -R20, RZ ;  /* 0x80000014ff0f7210 */ /* 0x000fc60007f1e0ff */
[----:B------:R-:W1:Y:S02]  /*5eb0*/  LDC R14, c[0x0][0x618] ;  /* 0x00018600ff0e7b82 */ /* 0x000e640000000800 */
[----:B------:R-:W-:Y:S02]  /*5ec0*/  IMAD.X R3, RZ, RZ, ~R3, P0 ;  /* 0x000000ffff037224 */ /* 0x000fe400000e0e03 */
[----:B------:R-:W-:-:S04]  /*5ed0*/  IMAD.WIDE.U32 R12, R15, R24, R4 ;  /* 0x000000180f0c7225 */ /* 0x000fc800078e0004 */
[----:B------:R-:W2:Y:S01]  /*5ee0*/  LDC R16, c[0x0][0x608] ;  /* 0x00018200ff107b82 */ /* 0x000ea20000000800 */
[----:B------:R-:W-:-:S04]  /*5ef0*/  IMAD R6, R3, R24, RZ ;  /* 0x0000001803067224 */ /* 0x000fc800078e02ff */
[----:B------:R-:W-:-:S03]  /*5f00*/  IMAD R3, R15, R25, R6 ;  /* 0x000000190f037224 */ /* 0x000fc600078e0206 */
[----:B------:R-:W3:Y:S01]  /*5f10*/  LDC R26, c[0x0][0x658] ;  /* 0x00019600ff1a7b82 */ /* 0x000ee20000000800 */
[----:B------:R-:W-:Y:S01]  /*5f20*/  IMAD.IADD R3, R13, 0x1, R3 ;  /* 0x000000010d037824 */ /* 0x000fe200078e0203 */
[----:B0-----:R-:W-:Y:S01]  /*5f30*/  ISETP.NE.U32.AND P0, PT, R28, RZ, PT ;  /* 0x000000ff1c00720c */ /* 0x001fe20003f05070 */
[----:B------:R-:W-:-:S03]  /*5f40*/  IMAD.MOV.U32 R13, RZ, RZ, -0x1 ;  /* 0xffffffffff0d7424 */ /* 0x000fc600078e00ff */
        /* <DEDUP_REMOVED lines=25> */
.L_x_110:
[----:B-1----:R-:W-:Y:S01]  /*60e0*/  SHF.R.U64 R6, R12, R25, R13 ;  /* 0x000000190c067219 */ /* 0x002fe2000000120d */
[----:B0-----:R-:W-:Y:S01]  /*60f0*/  VIADD R13, R24, 0xffffffff ;  /* 0xffffffff180d7836 */ /* 0x001fe20000000000 */
[----:B------:R-:W-:Y:S01]  /*6100*/  SHF.L.U32 R9, R31, R26, RZ ;  /* 0x0000001a1f097219 */ /* 0x000fe200000006ff */
[----:B------:R-:W-:Y:S01]  /*6110*/  @P4 IMAD R10, R11, R21, R8 ;  /* 0x000000150b0a4224 */ /* 0x000fe200078e0208 */
[----:B------:R-:W-:Y:S01]  /*6120*/  LOP3.LUT R3, R22, R33, RZ, 0xc0, !PT ;  /* 0x0000002116037212 */ /* 0x000fe200078ec0ff */
[----:B------:R-:W-:Y:S01]  /*6130*/  IMAD.MOV R12, RZ, RZ, -R6 ;  /* 0x000000ffff0c7224 */ /* 0x000fe200078e0a06 */
[----:B------:R-:W-:Y:S01]  /*6140*/  LOP3.LUT R18, R18, R13, RZ, 0xc0, !PT ;  /* 0x0000000d12127212 */ /* 0x000fe200078ec0ff */
[----:B------:R-:W-:Y:S02]  /*6150*/  IMAD.MOV.U32 R16, RZ, RZ, R20 ;  /* 0x000000ffff107224 */ /* 0x000fe400078e0014 */
[----:B------:R-:W-:Y:S02]  /*6160*/  IMAD R9, R9, R6, R3 ;  /* 0x0000000609097224 */ /* 0x000fe400078e0203 */
[----:B--2---:R-:W-:-:S02]  /*6170*/  IMAD R3, R12, R27, R23 ;  /* 0x0000001b0c037224 */ /* 0x004fc400078e0217 */
[----:B---3--:R-:W-:Y:S02]  /*6180*/  IMAD R10, R9, R30, R10 ;  /* 0x0000001e090a7224 */ /* 0x008fe400078e020a */
[----:B------:R-:W-:Y:S02]  /*6190*/  IMAD.MOV.U32 R6, RZ, RZ, 0x1 ;  /* 0x00000001ff067424 */ /* 0x000fe400078e00ff */
[----:B------:R-:W-:-:S03]  /*61a0*/  IMAD R9, R3, R24, R18 ;  /* 0x0000001803097224 */ /* 0x000fc600078e0212 */
[----:B------:R-:W-:Y:S02]  /*61b0*/  PRMT R3, R6, 0x7610, R3 ;  /* 0x0000761006037816 */ /* 0x000fe40000000003 */
[----:B------:R-:W-:Y:S02]  /*61c0*/  SEL R6, R9, R10, !P4 ;  /* 0x0000000a09067207 */ /* 0x000fe40006000000 */
[----:B------:R-:W-:-:S07]  /*61d0*/  SEL R18, R10, R9, !P4 ;  /* 0x000000090a127207 */ /* 0x000fce0006000000 */
.L_x_108:
[----:B------:R-:W-:-:S08]  /*61e0*/  NOP ;  /* 0x0000000000007918 */ /* 0x000fd00000000000 */
[----:B------:R-:W0:-:S00]  /*61f0*/  USETMAXREG.DEALLOC.CTAPOOL 0x28 ;  /* 0x00000028000079c8 */ /* 0x000e0000080e0500 */
[----:B0-----:R-:W-:-:S13]  /*6200*/  ISETP.NE.AND P0, PT, R7, RZ, PT ;  /* 0x000000ff0700720c */ /* 0x001fda0003f05270 */
[----:B------:R-:W-:Y:S05]  /*6210*/  @P0 EXIT ;  /* 0x000000000000094d */ /* 0x000fea0003800000 */
[----:B------:R-:W-:Y:S01]  /*6220*/  LOP3.LUT P0, RZ, R3, 0xff, RZ, 0xc0, !PT ;  /* 0x000000ff03ff7812 */ /* 0x000fe2000780c0ff */
[----:B------:R-:W-:Y:S02]  /*6230*/  IMAD.MOV.U32 R3, RZ, RZ, 0x1 ;  /* 0x00000001ff037424 */ /* 0x000fe400078e00ff */
[----:B------:R-:W-:-:S10]  /*6240*/  IMAD.MOV.U32 R17, RZ, RZ, RZ ;  /* 0x000000ffff117224 */ /* 0x000fd400078e00ff */
[----:B------:R-:W-:Y:S05]  /*6250*/  @!P0 BRA `(.L_x_111) ;  /* 0x0000000c006c8947 */ /* 0x000fea0003800000 */
[----:B------:R-:W0:Y:S01]  /*6260*/  LDC R3, c[0x0][0x28c] ;  /* 0x0000a300ff037b82 */ /* 0x000e220000000800 */
[----:B------:R-:W1:Y:S01]  /*6270*/  S2R R12, SR_CgaCtaId ;  /* 0x00000000000c7919 */ /* 0x000e620000008800 */
[----:B------:R-:W-:Y:S01]  /*6280*/  ULDC UR5, c[0x0][0x658] ;  /* 0x0001960000057ab9 */ /* 0x000fe20000000800 */
[----:B------:R-:W-:Y:S01]  /*6290*/  UMOV UR7, 0xffffffff ;  /* 0xffffffff00077882 */ /* 0x000fe20000000000 */
[----:B------:R-:W-:Y:S01]  /*62a0*/  ULDC UR6, c[0x0][0xc] ;  /* 0x0000030000067ab9 */ /* 0x000fe20000000800 */
[----:B------:R-:W-:Y:S01]  /*62b0*/  USHF.L.U32 UR9, UR7, UR5, URZ ;  /* 0x0000000507097299 */ /* 0x000fe2000800063f */
[----:B------:R-:W-:Y:S01]  /*62c0*/  BSSY B0, `(.L_x_111) ;  /* 0x00000d4000007945 */ /* 0x000fe20003800000 */
[----:B------:R-:W-:Y:S01]  /*62d0*/  UMOV UR8, 0x1 ;  /* 0x0000000100087882 */ /* 0x000fe20000000000 */
[----:B------:R-:W-:Y:S01]  /*62e0*/  ULDC UR7, c[0x0][0x10] ;  /* 0x0000040000077ab9 */ /* 0x000fe20000000800 */
[----:B------:R-:W-:Y:S01]  /*62f0*/  USHF.L.U32 UR5, UR8, UR5, URZ ;  /* 0x0000000508057299 */ /* 0x000fe2000800063f */
[----:B------:R-:W-:Y:S01]  /*6300*/  IMAD.MOV.U32 R14, RZ, RZ, 0x1 ;  /* 0x00000001ff0e7424 */ /* 0x000fe200078e00ff */
[----:B------:R-:W-:Y:S01]  /*6310*/  UIMAD.WIDE.U32 UR6, UR6, UR7, URZ ;  /* 0x00000007060672a5 */ /* 0x000fe2000f8e003f */
[----:B------:R-:W-:Y:S01]  /*6320*/  LOP3.LUT R15, R2, 0x2, RZ, 0xfc, !PT ;  /* 0x00000002020f7812 */ /* 0x000fe200078efcff */
[----:B------:R-:W-:Y:S01]  /*6330*/  ULDC UR8, c[0x0][0x14] ;  /* 0x0000050000087ab9 */ /* 0x000fe20000000800 */
[----:B------:R-:W-:Y:S01]  /*6340*/  IMAD.MOV.U32 R17, RZ, RZ, RZ ;  /* 0x000000ffff117224 */ /* 0x000fe200078e00ff */
[----:B------:R-:W-:-:S02]  /*6350*/  UIMAD.WIDE.U32 UR30, UR6, UR8, URZ ;  /* 0x00000008061e72a5 */ /* 0x000fc4000f8e003f */
[----:B------:R-:W-:Y:S01]  /*6360*/  UIMAD UR7, UR7, UR8, URZ ;  /* 0x00000008070772a4 */ /* 0x000fe2000f8e023f */
[----:B------:R-:W-:Y:S01]  /*6370*/  ULDC UR4, c[0x0][0x600] ;  /* 0x0001800000047ab9 */ /* 0x000fe20000000800 */
[----:B------:R-:W-:Y:S02]  /*6380*/  ULOP3.LUT UR6, URZ, UR9, URZ, 0x33, !UPT ;  /* 0x000000093f067292 */ /* 0x000fe4000f8e333f */
[----:B------:R-:W-:Y:S01]  /*6390*/  UIADD3 UR4, UR4, -0x1, URZ ;  /* 0xffffffff04047890 */ /* 0x000fe2000fffe03f */
[----:B0-----:R-:W-:Y:S01]  /*63a0*/  VIADD R3, R3, 0xff ;  /* 0x000000ff03037836 */ /* 0x001fe20000000000 */
[----:B------:R-:W-:Y:S01]  /*63b0*/  UIADD3 UR7, UR31, UR7, URZ ;  /* 0x000000071f077290 */ /* 0x000fe2000fffe03f */
[----:B------:R-:W-:-:S03]  /*63c0*/  ULDC.64 UR38, c[0x0][0x198] ;  /* 0x0000660000267ab9 */ /* 0x000fc60000000a00 */
[----:B------:R-:W-:-:S04]  /*63d0*/  SHF.R.S32.HI R8, RZ, 0x1f, R3 ;  /* 0x0000001fff087819 */ /* 0x000fc80000011403 */
[----:B------:R-:W-:Y:S01]  /*63e0*/  LEA.HI R8, R8, R3, RZ, 0x8 ;  /* 0x0000000308087211 */ /* 0x000fe200078f40ff */
[C---:B-1----:R-:W-:Y:S02]  /*63f0*/  IMAD.SHL.U32 R11, R12.reuse, 0x10, RZ ;  /* 0x000000100c0b7824 */ /* 0x042fe400078e00ff */
[----:B------:R-:W-:Y:S01]  /*6400*/  IMAD.SHL.U32 R12, R12, 0x800, RZ ;  /* 0x000008000c0c7824 */ /* 0x000fe200078e00ff */
[----:B------:R-:W-:Y:S01]  /*6410*/  SHF.R.S32.HI R10, RZ, 0x8, R8 ;  /* 0x00000008ff0a7819 */ /* 0x000fe20000011408 */
[----:B------:R-:W-:Y:S01]  /*6420*/  IMAD.MOV.U32 R3, RZ, RZ, 0x1 ;  /* 0x00000001ff037424 */ /* 0x000fe200078e00ff */
[----:B------:R-:W-:Y:S02]  /*6430*/  LOP3.LUT R11, R11, 0x10, RZ, 0xc0, !PT ;  /* 0x000000100b0b7812 */ /* 0x000fe400078ec0ff */
[----:B------:R-:W-:Y:S01]  /*6440*/  LOP3.LUT R12, R12, 0x800, RZ, 0xc0, !PT ;  /* 0x000008000c0c7812 */ /* 0x000fe200078ec0ff */
[----:B------:R-:W-:-:S07]  /*6450*/  VIADD R13, R10, 0x1 ;  /* 0x000000010a0d7836 */ /* 0x000fce0000000000 */
.L_x_122:
[----:B------:R-:W-:-:S03]  /*6460*/  UMOV UR8, 0xffffffff ;  /* 0xffffffff00087882 */ /* 0x000fc60000000000 */
[----:B------:R-:W-:Y:S05]  /*6470*/  BRA.DIV UR8, `(.L_x_112) ;  /* 0x0000000e08b07947 */ /* 0x000fea000b800000 */
[----:B------:R-:W-:-:S13]  /*6480*/  ELECT P0, URZ, PT ;  /* 0x00000000003f782f */ /* 0x000fda0003800000 */
.L_x_132:
[----:B------:R-:W0:Y:S01]  /*6490*/  LDC R7, c[0x0][0x28c] ;  /* 0x0000a300ff077b82 */ /* 0x000e220000000800 */
[----:B------:R-:W-:Y:S01]  /*64a0*/  BSSY B1, `(.L_x_113) ;  /* 0x0000044000017945 */ /* 0x000fe20003800000 */
[----:B0-----:R-:W-:-:S13]  /*64b0*/  ISETP.LT.OR P0, PT, R7, 0x1, !P0 ;  /* 0x000000010700780c */ /* 0x001fda0004701670 */
[----:B------:R-:W-:Y:S05]  /*64c0*/  @P0 BRA `(.L_x_114) ;  /* 0x0000000400040947 */ /* 0x000fea0003800000 */
[----:B------:R-:W-:Y:S02]  /*64d0*/  IMAD R20, R6, 0x20, R11 ;  /* 0x0000002006147824 */ /* 0x000fe400078e020b */
[----:B------:R-:W-:Y:S02]  /*64e0*/  IMAD.SHL.U32 R19, R18, 0x100, RZ ;  /* 0x0000010012137824 */ /* 0x000fe400078e00ff */
[----:B------:R-:W-:Y:S02]  /*64f0*/  IMAD.MOV.U32 R23, RZ, RZ, RZ ;  /* 0x000000ffff177224 */ /* 0x000fe400078e00ff */
[----:B------:R-:W-:Y:S02]  /*6500*/  IMAD.MOV.U32 R6, RZ, RZ, R13 ;  /* 0x000000ffff067224 */ /* 0x000fe400078e000d */
[----:B------:R-:W-:Y:S02]  /*6510*/  IMAD.MOV.U32 R7, RZ, RZ, R3 ;  /* 0x000000ffff077224 */ /* 0x000fe400078e0003 */
[----:B------:R-:W-:-:S07]  /*6520*/  IMAD.MOV.U32 R9, RZ, RZ, R17 ;  /* 0x000000ffff097224 */ /* 0x000fce00078e0011 */
.L_x_117:
[----:B------:R-:W0:Y:S01]  /*6530*/  S2R R21, SR_CgaCtaId ;  /* 0x0000000000157919 */ /* 0x000e220000008800 */
[----:B------:R-:W-:Y:S02]  /*6540*/  MOV R8, 0x400 ;  /* 0x0000040000087802 */ /* 0x000fe40000000f00 */
[----:B------:R-:W-:-:S13]  /*6550*/  LOP3.LUT P1, RZ, R0, 0x7f, RZ, 0xc0, !PT ;  /* 0x0000007f00ff7812 */ /* 0x000fda000782c0ff */
[----:B------:R-:W1:Y:S01]  /*6560*/  @!P1 LDC R18, c[0x0][0x500] ;  /* 0x00014000ff129b82 */ /* 0x000e620000000800 */
[----:B0-----:R-:W-:Y:S02]  /*6570*/  LEA R22, R21, R8, 0x18 ;  /* 0x0000000815167211 */ /* 0x001fe400078ec0ff */
[----:B------:R-:W-:-:S03]  /*6580*/  SHF.L.U32 R8, R7, 0x1f, RZ ;  /* 0x0000001f07087819 */ /* 0x000fc600000006ff */
[----:B------:R-:W-:-:S04]  /*6590*/  IMAD R21, R9, 0x8, R22 ;  /* 0x0000000809157824 */ /* 0x000fc800078e0216 */
[----:B------:R-:W0:Y:S02]  /*65a0*/  SYNCS.PHASECHK.TRANS64.TRYWAIT P0, [R21+URZ+0x18], R8 ;  /* 0x00001808150075a7 */ /* 0x000e24000800017f */
[----:B01----:R-:W-:Y:S05]  /*65b0*/  @!P0 BRA `(.L_x_115) ;  /* 0x0000000c00808947 */ /* 0x003fea0003800000 */
.L_x_133:
[----:B0-----:R-:W-:Y:S01]  /*65c0*/  PRMT R8, R15, 0x9910, RZ ;  /* 0x000099100f087816 */ /* 0x001fe200000000ff */
[----:B------:R0:W-:Y:S03]  /*65d0*/  @!P1 SYNCS.ARRIVE.TRANS64 RZ, [R21+URZ], R18 ;  /* 0x0000001215ff99a7 */ /* 0x0001e6000800003f */
[----:B------:R-:W-:-:S13]  /*65e0*/  ISETP.NE.AND P0, PT, R8, 0x2, PT ;  /* 0x000000020800780c */ /* 0x000fda0003f05270 */
[----:B0-----:R-:W-:Y:S05]  /*65f0*/  @P0 BRA `(.L_x_116) ;  /* 0x0000000000040947 */ /* 0x001fea0003800000 */
[----:B------:R-:W-:Y:S01]  /*6600*/  BPT.TRAP 0x1 ;  /* 0x000000040000795c */ /* 0x000fe20000300000 */
.L_x_116:
[----:B------:R-:W-:Y:S01]  /*6610*/  IMAD R8, R9, 0x10000, R22 ;  /* 0x0001000009087824 */ /* 0x000fe200078e0216 */
[----:B------:R-:W-:Y:S01]  /*6620*/  R2UR UR34, R23 ;  /* 0x00000000172272ca */ /* 0x000fe200000e0000 */
[----:B------:R-:W-:Y:S01]  /*6630*/  VIADD R6, R6, 0xffffffff ;  /* 0xffffffff06067836 */ /* 0x000fe20000000000 */
[----:B------:R-:W-:Y:S01]  /*6640*/  R2UR UR33, R21 ;  /* 0x00000000152172ca */ /* 0x000fe200000e0000 */
[----:B------:R-:W-:Y:S01]  /*6650*/  UIADD3 UR14, UP0, UR38, 0xf0, URZ ;  /* 0x000000f0260e7890 */ /* 0x000fe2000ff1e03f */
[----:B------:R-:W-:Y:S01]  /*6660*/  R2UR UR24, R8 ;  /* 0x00000000081872ca */ /* 0x000fe200000e0000 */
[----:B------:R-:W-:Y:S01]  /*6670*/  IMAD R8, R9, 0x2000, R12 ;  /* 0x0000200009087824 */ /* 0x000fe200078e020c */
[----:B------:R-:W-:Y:S01]  /*6680*/  R2UR UR36, R16 ;  /* 0x00000000102472ca */ /* 0x000fe200000e0000 */
[----:B------:R-:W-:Y:S01]  /*6690*/  UIADD3 UR40, UP1, UR38, 0x1f0, URZ ;  /* 0x000001f026287890 */ /* 0x000fe2000ff3e03f */
[----:B------:R-:W-:Y:S01]  /*66a0*/  R2UR UR35, R19 ;  /* 0x00000000132372ca */ /* 0x000fe200000e0000 */
[----:B------:R-:W-:Y:S01]  /*66b0*/  IMAD.IADD R8, R22, 0x1, R8 ;  /* 0x0000000116087824 */ /* 0x000fe200078e0208 */
[----:B------:R-:W-:Y:S01]  /*66c0*/  R2UR UR19, R20 ;  /* 0x00000000141372ca */ /* 0x000fe200000e0000 */
[----:B------:R-:W-:Y:S01]  /*66d0*/  UIADD3.X UR15, URZ, UR39, URZ, UP0, !UPT ;  /* 0x000000273f0f7290 */ /* 0x000fe200087fe43f */
[----:B------:R-:W-:Y:S01]  /*66e0*/  ISETP.GT.AND P1, PT, R6, 0x1, PT ;  /* 0x000000010600780c */ /* 0x000fe20003f24270 */
[----:B------:R-:W-:Y:S01]  /*66f0*/  UIADD3 UR26, UR34, 0x80, URZ ;  /* 0x00000080221a7890 */ /* 0x000fe2000fffe03f */
[----:B------:R-:W-:Y:S01]  /*6700*/  R2UR UR8, R8 ;  /* 0x00000000080872ca */ /* 0x000fe200000e0000 */
[----:B------:R-:W-:Y:S01]  /*6710*/  UIADD3.X UR41, URZ, UR39, URZ, UP1, !UPT ;  /* 0x000000273f297290 */ /* 0x000fe20008ffe43f */
[----:B------:R-:W-:Y:S01]  /*6720*/  VIADD R9, R9, 0x1 ;  /* 0x0000000109097836 */ /* 0x000fe20000000000 */
[----:B------:R-:W-:Y:S01]  /*6730*/  UIADD3 UR32, UR24, 0x100, URZ ;  /* 0x0000010018207890 */ /* 0x000fe2000fffe03f */
[----:B------:R-:W-:Y:S01]  /*6740*/  VIADD R23, R23, 0x100 ;  /* 0x0000010017177836 */ /* 0x000fe20000000000 */
[----:B------:R-:W-:Y:S01]  /*6750*/  UIADD3 UR24, UR24, 0x8100, URZ ;  /* 0x0000810018187890 */ /* 0x000fe2000fffe03f */
[----:B------:R-:W-:Y:S01]  /*6760*/  UMOV UR22, 0x0 ;  /* 0x0000000000167882 */ /* 0x000fe20000000000 */
[----:B------:R-:W-:Y:S01]  /*6770*/  UMOV UR23, 0x10000000 ;  /* 0x1000000000177882 */ /* 0x000fe20000000000 */
[----:B------:R-:W-:Y:S01]  /*6780*/  ISETP.NE.AND P0, PT, R9, 0x3, PT ;  /* 0x000000030900780c */ /* 0x000fe20003f05270 */
[----:B------:R-:W-:Y:S01]  /*6790*/  UMOV UR25, UR33 ;  /* 0x0000002100197c82 */ /* 0x000fe20008000000 */
[----:B------:R-:W-:Y:S01]  /*67a0*/  UMOV UR28, UR36 ;  /* 0x00000024001c7c82 */ /* 0x000fe20008000000 */
[----:B------:R-:W-:-:S02]  /*67b0*/  UMOV UR27, UR35 ;  /* 0x00000023001b7c82 */ /* 0x000fc40008000000 */
[----:B------:R-:W-:Y:S01]  /*67c0*/  UIADD3 UR16, UR8, 0x30100, URZ ;  /* 0x0003010008107890 */ /* 0x000fe2000fffe03f */
[----:B------:R0:W-:Y:S01]  /*67d0*/  UTMALDG.3D [UR32], [UR14], desc[UR22] ;  /* 0x000016200e0075b4 */ /* 0x0001e20008011000 */
[----:B------:R-:W-:Y:S01]  /*67e0*/  UIADD3 UR8, UR8, 0x31100, URZ ;  /* 0x0003110008087890 */ /* 0x000fe2000fffe03f */
[----:B------:R-:W-:Y:S01]  /*67f0*/  SEL R8, RZ, 0x1, P0 ;  /* 0x00000001ff087807 */ /* 0x000fe20000000000 */
[----:B------:R-:W-:Y:S01]  /*6800*/  UMOV UR13, 0x30000 ;  /* 0x00030000000d7882 */ /* 0x000fe20000000000 */
[----:B------:R-:W-:Y:S01]  /*6810*/  UMOV UR17, UR33 ;  /* 0x0000002100117c82 */ /* 0x000fe20008000000 */
[----:B------:R-:W-:Y:S01]  /*6820*/  UMOV UR18, UR34 ;  /* 0x0000002200127c82 */ /* 0x000fe20008000000 */
[----:B------:R-:W-:Y:S01]  /*6830*/  UMOV UR20, UR36 ;  /* 0x0000002400147c82 */ /* 0x000fe20008000000 */
[----:B------:R-:W-:Y:S01]  /*6840*/  UMOV UR9, UR33 ;  /* 0x0000002100097c82 */ /* 0x000fe20008000000 */
[----:B------:R-:W-:Y:S01]  /*6850*/  UMOV UR11, UR19 ;  /* 0x00000013000b7c82 */ /* 0x000fe20008000000 */
[----:B------:R-:W-:Y:S01]  /*6860*/  UMOV UR12, UR36 ;  /* 0x00000024000c7c82 */ /* 0x000fe20008000000 */
[----:B------:R0:W-:Y:S01]  /*6870*/  UTMALDG.3D [UR24], [UR14], desc[UR22] ;  /* 0x000016180e0075b4 */ /* 0x0001e20008011000 */
[----:B------:R-:W-:Y:S01]  /*6880*/  UMOV UR10, UR26 ;  /* 0x0000001a000a7c82 */ /* 0x000fe20008000000 */
[----:B------:R-:W-:-:S02]  /*6890*/  LOP3.LUT R7, R7, R8, RZ, 0x3c, !PT ;  /* 0x0000000807077212 */ /* 0x000fc400078e3cff */
[----:B------:R-:W-:Y:S01]  /*68a0*/  SEL R9, R9, RZ, P0 ;  /* 0x000000ff09097207 */ /* 0x000fe20000000000 */
[----:B------:R0:W-:Y:S01]  /*68b0*/  UTMALDG.3D.MULTICAST [UR16], [UR40], UR13, desc[UR22] ;  /* 0x00001610280073b4 */ /* 0x0001e2000801180d */
[----:B------:R0:W-:Y:S02]  /*68c0*/  UTMALDG.3D.MULTICAST [UR8], [UR40], UR13, desc[UR22] ;  /* 0x00001608280073b4 */ /* 0x0001e4000801180d */
[----:B0-----:R-:W-:Y:S05]  /*68d0*/  @P1 BRA `(.L_x_117) ;  /* 0xfffffffc00141947 */ /* 0x001fea000383ffff */
.L_x_114:
[----:B------:R-:W-:Y:S05]  /*68e0*/  BSYNC B1 ;  /* 0x0000000000017941 */ /* 0x000fea0003800000 */
.L_x_113:
[----:B------:R-:W-:Y:S01]  /*68f0*/  LOP3.LUT P1, RZ, R14, 0xff, RZ, 0xc0, !PT ;  /* 0x000000ff0eff7812 */ /* 0x000fe2000782c0ff */
[C---:B------:R-:W-:Y:S01]  /*6900*/  IMAD.IADD R17, R10.reuse, 0x1, R17 ;  /* 0x000000010a117824 */ /* 0x040fe200078e0211 */
[----:B------:R-:W-:Y:S01]  /*6910*/  ULDC.64 UR8, c[0x0][0x650] ;  /* 0x0001940000087ab9 */ /* 0x000fe20000000a00 */
[C---:B------:R-:W-:Y:S01]  /*6920*/  ISETP.GE.U32.AND P2, PT, R10.reuse, 0x3, PT ;  /* 0x000000030a00780c */ /* 0x040fe20003f46070 */
[----:B------:R-:W-:Y:S01]  /*6930*/  BSSY B1, `(.L_x_118) ;  /* 0x000006a000017945 */ /* 0x000fe20003800000 */
[----:B------:R-:W-:Y:S01]  /*6940*/  IMAD.MOV.U32 R18, RZ, RZ, -0x1 ;  /* 0xffffffffff127424 */ /* 0x000fe200078e00ff */
[----:B------:R-:W-:Y:S01]  /*6950*/  ISETP.GT.U32.AND P0, PT, R17, 0x2, PT ;  /* 0x000000021100780c */ /* 0x000fe20003f04070 */
[----:B------:R-:W-:Y:S01]  /*6960*/  IMAD.MOV.U32 R16, RZ, RZ, -0x1 ;  /* 0xffffffffff107424 */ /* 0x000fe200078e00ff */
[----:B------:R-:W-:Y:S02]  /*6970*/  PRMT R14, RZ, 0x7610, R14 ;  /* 0x00007610ff0e7816 */ /* 0x000fe4000000000e */
[----:B------:R-:W-:-:S03]  /*6980*/  ISETP.LT.U32.AND P0, PT, R10, 0x3, P0 ;  /* 0x000000030a00780c */ /* 0x000fc60000701070 */
[----:B------:R-:W0:Y:S01]  /*6990*/  @P1 S2R R7, SR_CgaCtaId ;  /* 0x0000000000071919 */ /* 0x000e220000008800 */
[----:B------:R-:W-:-:S04]  /*69a0*/  @P1 MOV R6, 0x400 ;  /* 0x0000040000061802 */ /* 0x000fc80000000f00 */
[----:B0-----:R-:W-:Y:S01]  /*69b0*/  @P1 LEA R8, R7, R6, 0x18 ;  /* 0x0000000607081211 */ /* 0x001fe200078ec0ff */
[----:B------:R-:W-:Y:S01]  /*69c0*/  IMAD.WIDE.U32 R6, R17, -0x55555555, RZ ;  /* 0xaaaaaaab11067825 */ /* 0x000fe200078e00ff */
[----:B------:R-:W-:Y:S02]  /*69d0*/  SEL R6, RZ, 0x1, !P0 ;  /* 0x00000001ff067807 */ /* 0x000fe40004000000 */
[----:B------:R0:W-:Y:S01]  /*69e0*/  @P1 SYNCS.ARRIVE.TRANS64.A1T0 RZ, [R8+URZ+0x48], RZ ;  /* 0x000048ff08ff19a7 */ /* 0x0001e2000810003f */
[----:B------:R-:W-:Y:S02]  /*69f0*/  IADD3 R4, P1, R4, UR30, RZ ;  /* 0x0000001e04047c10 */ /* 0x000fe4000ff3e0ff */
[----:B------:R-:W-:Y:S01]  /*6a00*/  LOP3.LUT R3, R3, R6, RZ, 0x3c, !PT ;  /* 0x0000000603037212 */ /* 0x000fe200078e3cff */
[----:B------:R-:W-:Y:S01]  /*6a10*/  IMAD.MOV.U32 R6, RZ, RZ, -0x1 ;  /* 0xffffffffff067424 */ /* 0x000fe200078e00ff */
[----:B------:R-:W-:Y:S02]  /*6a20*/  IADD3.X R5, R5, UR7, RZ, P1, !PT ;  /* 0x0000000705057c10 */ /* 0x000fe40008ffe4ff */
[----:B------:R-:W-:-:S02]  /*6a30*/  ISETP.GE.U32.AND P0, PT, R4, UR8, PT ;  /* 0x0000000804007c0c */ /* 0x000fc4000bf06070 */
[----:B0-----:R-:W-:Y:S02]  /*6a40*/  SHF.R.U32.HI R8, RZ, 0x1, R7 ;  /* 0x00000001ff087819 */ /* 0x001fe40000011607 */
[----:B------:R-:W-:Y:S02]  /*6a50*/  ISETP.GE.U32.AND.EX P0, PT, R5, UR9, PT, P0 ;  /* 0x0000000905007c0c */ /* 0x000fe4000bf06100 */
[----:B------:R-:W-:Y:S01]  /*6a60*/  @P2 LOP3.LUT R3, R3, 0x1, R8, 0x78, !PT ;  /* 0x0000000103032812 */ /* 0x000fe200078e7808 */
[----:B------:R-:W-:Y:S01]  /*6a70*/  IMAD R17, R8, -0x3, R17 ;  /* 0xfffffffd08117824 */ /* 0x000fe200078e0211 */
[----:B------:R-:W-:-:S09]  /*6a80*/  PRMT R7, RZ, 0x7610, R7 ;  /* 0x00007610ff077816 */ /* 0x000fd20000000007 */
[----:B------:R-:W-:Y:S05]  /*6a90*/  @P0 BRA `(.L_x_119) ;  /* 0x00000004004c0947 */ /* 0x000fea0003800000 */
[----:B------:R-:W0:Y:S01]  /*6aa0*/  S2R R18, SR_CTAID.X ;  /* 0x0000000000127919 */ /* 0x000e220000002500 */
[----:B------:R-:W-:Y:S01]  /*6ab0*/  ULDC.64 UR8, c[0x0][0x628] ;  /* 0x00018a0000087ab9 */ /* 0x000fe20000000a00 */
[----:B------:R-:W-:Y:S01]  /*6ac0*/  ULDC UR11, c[0x0][0x630] ;  /* 0x00018c00000b7ab9 */ /* 0x000fe20000000800 */
[----:B------:R-:W-:Y:S01]  /*6ad0*/  ISETP.NE.U32.AND P0, PT, RZ, UR8, PT ;  /* 0x00000008ff007c0c */ /* 0x000fe2000bf05070 */
[----:B------:R-:W1:Y:S01]  /*6ae0*/  S2R R19, SR_CTAID.Y ;  /* 0x0000000000137919 */ /* 0x000e620000002600 */
[----:B------:R-:W-:Y:S01]  /*6af0*/  ULDC UR12, c[0x0][0x150] ;  /* 0x00005400000c7ab9 */ /* 0x000fe20000000800 */
[----:B------:R-:W-:Y:S01]  /*6b00*/  IMAD.MOV.U32 R6, RZ, RZ, R4 ;  /* 0x000000ffff067224 */ /* 0x000fe200078e0004 */
[----:B------:R-:W-:Y:S01]  /*6b10*/  ISETP.NE.AND.EX P0, PT, RZ, UR9, PT, P0 ;  /* 0x00000009ff007c0c */ /* 0x000fe2000bf05300 */
[----:B------:R-:W-:Y:S01]  /*6b20*/  IMAD.MOV.U32 R7, RZ, RZ, R5 ;  /* 0x000000ffff077224 */ /* 0x000fe200078e0005 */
[----:B0-----:R-:W-:-:S11]  /*6b30*/  I2FP.F32.U32 R20, R18 ;  /* 0x0000001200147245 */ /* 0x001fd60000201000 */
[----:B------:R-:W-:Y:S05]  /*6b40*/  @!P0 BRA `(.L_x_120) ;  /* 0x0000000000288947 */ /* 0x000fea0003800000 */
[----:B------:R-:W-:Y:S02]  /*6b50*/  ULDC UR10, c[0x0][0x634] ;  /* 0x00018d00000a7ab9 */ /* 0x000fe40000000800 */
[----:B------:R-:W-:-:S05]  /*6b60*/  IADD3 R7, P0, R4, UR10, RZ ;  /* 0x0000000a04077c10 */ /* 0x000fca000ff1e0ff */
[----:B------:R-:W-:-:S04]  /*6b70*/  IMAD.X R21, RZ, RZ, R5, P0 ;  /* 0x000000ffff157224 */ /* 0x000fc800000e0605 */
[----:B------:R-:W-:-:S04]  /*6b80*/  IMAD.WIDE.U32 R8, R21, UR8, RZ ;  /* 0x0000000815087c25 */ /* 0x000fc8000f8e00ff */
[----:B------:R-:W-:-:S04]  /*6b90*/  IMAD.WIDE.U32 R8, P0, R7, UR9, R8 ;  /* 0x0000000907087c25 */ /* 0x000fc8000f800008 */
[----:B------:R-:W-:-:S04]  /*6ba0*/  IMAD.WIDE.U32 R6, R7, UR8, RZ ;  /* 0x0000000807067c25 */ /* 0x000fc8000f8e00ff */
[----:B------:R-:W-:Y:S01]  /*6bb0*/  IMAD.MOV.U32 R6, RZ, RZ, R9 ;  /* 0x000000ffff067224 */ /* 0x000fe200078e0009 */
[----:B------:R-:W-:Y:S01]  /*6bc0*/  IADD3 RZ, P1, R7, R8, RZ ;  /* 0x0000000807ff7210 */ /* 0x000fe20007f3e0ff */
[----:B------:R-:W-:-:S04]  /*6bd0*/  IMAD.X R7, RZ, RZ, RZ, P0 ;  /* 0x000000ffff077224 */ /* 0x000fc800000e06ff */
[----:B------:R-:W-:-:S08]  /*6be0*/  IMAD.WIDE.U32.X R6, R21, UR9, R6, P1 ;  /* 0x0000000915067c25 */ /* 0x000fd000088e0406 */
.L_x_120:
[--C-:B------:R-:W-:Y:S01]  /*6bf0*/  SHF.R.U64 R16, R6, UR11, R7.reuse ;  /* 0x0000000b06107c19 */ /* 0x100fe20008001207 */
[----:B------:R-:W-:Y:S01]  /*6c00*/  FMUL R20, R20, UR12 ;  /* 0x0000000c14147c20 */ /* 0x000fe20008400000 */
[----:B------:R-:W0:Y:S01]  /*6c10*/  LDC R21, c[0x0][0x144] ;  /* 0x00005100ff157b82 */ /* 0x000e220000000800 */
[----:B-1----:R-:W-:Y:S01]  /*6c20*/  I2FP.F32.U32 R8, R19 ;  /* 0x0000001300087245 */ /* 0x002fe20000201000 */
[----:B------:R-:W-:Y:S01]  /*6c30*/  ULDC UR10, c[0x0][0x154] ;  /* 0x00005500000a7ab9 */ /* 0x000fe20000000800 */
[----:B------:R-:W-:Y:S01]  /*6c40*/  SHF.R.U32.HI R6, RZ, UR11, R7 ;  /* 0x0000000bff067c19 */ /* 0x000fe20008011607 */
[----:B------:R-:W-:Y:S01]  /*6c50*/  ULDC.64 UR8, c[0x0][0x620] ;  /* 0x0001880000087ab9 */ /* 0x000fe20000000a00 */
[----:B------:R-:W-:Y:S01]  /*6c60*/  IADD3 R7, P0, RZ, -R16, RZ ;  /* 0x80000010ff077210 */ /* 0x000fe20007f1e0ff */
[----:B------:R-:W1:Y:S01]  /*6c70*/  F2I.U32.TRUNC.NTZ R20, R20 ;  /* 0x0000001400147305 */ /* 0x000e62000020f000 */
[----:B------:R-:W-:Y:S01]  /*6c80*/  FMUL R8, R8, UR10 ;  /* 0x0000000a08087c20 */ /* 0x000fe20008400000 */
[----:B------:R-:W2:Y:S01]  /*6c90*/  LDC R22, c[0x0][0x148] ;  /* 0x00005200ff167b82 */ /* 0x000ea20000000800 */
[----:B------:R-:W-:Y:S01]  /*6ca0*/  ULDC.64 UR10, c[0x0][0x640] ;  /* 0x00019000000a7ab9 */ /* 0x000fe20000000a00 */
[----:B------:R-:W-:Y:S01]  /*6cb0*/  IMAD.X R6, RZ, RZ, ~R6, P0 ;  /* 0x000000ffff067224 */ /* 0x000fe200000e0e06 */
[----:B------:R-:W-:-:S03]  /*6cc0*/  ISETP.NE.U32.AND P0, PT, RZ, UR10, PT ;  /* 0x0000000aff007c0c */ /* 0x000fc6000bf05070 */
[----:B------:R-:W-:Y:S01]  /*6cd0*/  IMAD R6, R6, UR8, RZ ;  /* 0x0000000806067c24 */ /* 0x000fe2000f8e02ff */
[----:B------:R-:W3:Y:S01]  /*6ce0*/  F2I.U32.TRUNC.NTZ R8, R8 ;  /* 0x0000000800087305 */ /* 0x000ee2000020f000 */
[----:B------:R-:W-:Y:S02]  /*6cf0*/  ISETP.NE.AND.EX P0, PT, RZ, UR11, PT, P0 ;  /* 0x0000000bff007c0c */ /* 0x000fe4000bf05300 */
[C---:B------:R-:W-:Y:S02]  /*6d00*/  IMAD R9, R7.reuse, UR9, R6 ;  /* 0x0000000907097c24 */ /* 0x040fe4000f8e0206 */
[----:B------:R-:W-:Y:S01]  /*6d10*/  IMAD.WIDE.U32 R6, R7, UR8, R4 ;  /* 0x0000000807067c25 */ /* 0x000fe2000f8e0004 */
[----:B------:R-:W-:-:S03]  /*6d20*/  ULDC UR8, c[0x0][0x618] ;  /* 0x0001860000087ab9 */ /* 0x000fc60000000800 */
[----:B-1----:R-:W-:Y:S02]  /*6d30*/  IMAD.MOV R20, RZ, RZ, -R20 ;  /* 0x000000ffff147224 */ /* 0x002fe400078e0a14 */
[----:B------:R-:W-:Y:S02]  /*6d40*/  IMAD.IADD R7, R7, 0x1, R9 ;  /* 0x0000000107077824 */ /* 0x000fe400078e0209 */
[----:B0-----:R-:W-:-:S03]  /*6d50*/  IMAD R18, R21, R20, R18 ;  /* 0x0000001415127224 */ /* 0x001fc600078e0212 */
[--C-:B------:R-:W-:Y:S01]  /*6d60*/  SHF.R.U64 R20, R6, UR8, R7.reuse ;  /* 0x0000000806147c19 */ /* 0x100fe20008001207 */
[----:B---3--:R-:W-:Y:S01]  /*6d70*/  IMAD.MOV R6, RZ, RZ, -R8 ;  /* 0x000000ffff067224 */ /* 0x008fe200078e0a08 */
[----:B------:R-:W-:Y:S01]  /*6d80*/  SHF.R.U32.HI R7, RZ, UR8, R7 ;  /* 0x00000008ff077c19 */ /* 0x000fe20008011607 */
[----:B------:R-:W-:Y:S02]  /*6d90*/  ULDC UR8, c[0x0][0x608] ;  /* 0x0001820000087ab9 */ /* 0x000fe40000000800 */
[----:B--2---:R-:W-:Y:S01]  /*6da0*/  @P4 IMAD R18, R22, R6, R19 ;  /* 0x0000000616124224 */ /* 0x004fe200078e0213 */
[--C-:B------:R-:W-:Y:S02]  /*6db0*/  SHF.R.U64 R22, R20, UR8, R7.reuse ;  /* 0x0000000814167c19 */ /* 0x100fe40008001207 */
[----:B------:R-:W-:Y:S01]  /*6dc0*/  SHF.R.U32.HI R7, RZ, UR8, R7 ;  /* 0x00000008ff077c19 */ /* 0x000fe20008011607 */
[----:B------:R-:W-:-:S03]  /*6dd0*/  ULDC UR8, c[0x0][0x658] ;  /* 0x0001960000087ab9 */ /* 0x000fc60000000800 */
[--C-:B------:R-:W-:Y:S02]  /*6de0*/  SHF.R.U64 R19, R22, UR8, R7.reuse ;  /* 0x0000000816137c19 */ /* 0x100fe40008001207 */
[----:B------:R-:W-:-:S03]  /*6df0*/  SHF.R.U32.HI R21, RZ, UR8, R7 ;  /* 0x00000008ff157c19 */ /* 0x000fc60008011607 */
[----:B------:R-:W-:Y:S02]  /*6e00*/  IMAD.MOV.U32 R8, RZ, RZ, R19 ;  /* 0x000000ffff087224 */ /* 0x000fe400078e0013 */
[----:B------:R-:W-:Y:S01]  /*6e10*/  IMAD.MOV.U32 R7, RZ, RZ, R21 ;  /* 0x000000ffff077224 */ /* 0x000fe200078e0015 */
[----:B------:R-:W-:Y:S06]  /*6e20*/  @!P0 BRA `(.L_x_121) ;  /* 0x00000000002c8947 */ /* 0x000fec0003800000 */
        /* <DEDUP_REMOVED lines=9> */
[----:B------:R-:W-:-:S04]  /*6ec0*/  IMAD.WIDE.U32.X R6, R21, UR11, R6, P1 ;  /* 0x0000000b15067c25 */ /* 0x000fc800088e0406 */
[----:B------:R-:W-:-:S07]  /*6ed0*/  IMAD.MOV.U32 R8, RZ, RZ, R6 ;  /* 0x000000ffff087224 */ /* 0x000fce00078e0006 */
.L_x_121:
[----:B------:R-:W-:Y:S01]  /*6ee0*/  ULDC UR8, c[0x0][0x648] ;  /* 0x0001920000087ab9 */ /* 0x000fe20000000800 */
[----:B------:R-:W-:Y:S01]  /*6ef0*/  LOP3.LUT R6, R22, UR6, RZ, 0xc0, !PT ;  /* 0x0000000616067c12 */ /* 0x000fe2000f8ec0ff */
[----:B------:R-:W-:Y:S01]  /*6f00*/  ULDC UR9, c[0x0][0x610] ;  /* 0x0001840000097ab9 */ /* 0x000fe20000000800 */
[----:B------:R-:W-:Y:S01]  /*6f10*/  SHF.R.U64 R7, R8, UR8, R7 ;  /* 0x0000000808077c19 */ /* 0x000fe20008001207 */
[----:B------:R-:W-:Y:S01]  /*6f20*/  ULDC UR8, c[0x0][0x638] ;  /* 0x00018e0000087ab9 */ /* 0x000fe20000000800 */
[----:B------:R-:W-:-:S03]  /*6f30*/  LOP3.LUT R20, R20, UR4, RZ, 0xc0, !PT ;  /* 0x0000000414147c12 */ /* 0x000fc6000f8ec0ff */
[----:B------:R-:W-:Y:S02]  /*6f40*/  IMAD.MOV R8, RZ, RZ, -R7 ;  /* 0x000000ffff087224 */ /* 0x000fe400078e0a07 */
[----:B------:R-:W-:Y:S02]  /*6f50*/  IMAD R7, R7, UR5, R6 ;  /* 0x0000000507077c24 */ /* 0x000fe4000f8e0206 */
[----:B------:R-:W-:Y:S01]  /*6f60*/  IMAD R19, R8, UR8, R19 ;  /* 0x0000000808137c24 */ /* 0x000fe2000f8e0213 */
[----:B------:R-:W-:Y:S01]  /*6f70*/  ULDC UR8, c[0x0][0x600] ;  /* 0x0001800000087ab9 */ /* 0x000fe20000000800 */
[----:B------:R-:W-:Y:S02]  /*6f80*/  IMAD R18, R7, UR9, R18 ;  /* 0x0000000907127c24 */ /* 0x000fe4000f8e0212 */
[----:B------:R-:W-:Y:S02]  /*6f90*/  IMAD R19, R19, UR8, R20 ;  /* 0x0000000813137c24 */ /* 0x000fe4000f8e0214 */
[----:B------:R-:W-:-:S03]  /*6fa0*/  IMAD.MOV.U32 R7, RZ, RZ, 0x1 ;  /* 0x00000001ff077424 */ /* 0x000fc600078e00ff */
[----:B------:R-:W-:Y:S02]  /*6fb0*/  SEL R6, R19, R18, !P4 ;  /* 0x0000001213067207 */ /* 0x000fe40006000000 */
[----:B------:R-:W-:-:S07]  /*6fc0*/  SEL R18, R18, R19, !P4 ;  /* 0x0000001312127207 */ /* 0x000fce0006000000 */
.L_x_119:
[----:B------:R-:W-:Y:S05]  /*6fd0*/  BSYNC B1 ;  /* 0x0000000000017941 */ /* 0x000fea0003800000 */
.L_x_118:
[----:B------:R-:W-:-:S13]  /*6fe0*/  LOP3.LUT P0, RZ, R7, 0xff, RZ, 0xc0, !PT ;  /* 0x000000ff07ff7812 */ /* 0x000fda000780c0ff */
[----:B------:R-:W-:Y:S05]  /*6ff0*/  @P0 BRA `(.L_x_122) ;  /* 0xfffffff400180947 */ /* 0x000fea000383ffff */
[----:B------:R-:W-:Y:S05]  /*7000*/  BSYNC B0 ;  /* 0x0000000000007941 */ /* 0x000fea0003800000 */
.L_x_111:
[----:B------:R-:W-:-:S03]  /*7010*/  UMOV UR8, 0xffffffff ;  /* 0xffffffff00087882 */ /* 0x000fc60000000000 */
[----:B------:R-:W-:Y:S05]  /*7020*/  BRA.DIV UR8, `(.L_x_123) ;  /* 0x0000000208f87947 */ /* 0x000fea000b800000 */
[----:B------:R-:W-:-:S13]  /*7030*/  ELECT P0, URZ, PT ;  /* 0x00000000003f782f */ /* 0x000fda0003800000 */
.L_x_136:
[----:B------:R-:W-:Y:S04]  /*7040*/  BSSY B0, `(.L_x_124) ;  /* 0x0000022000007945 */ /* 0x000fe80003800000 */
[----:B------:R-:W-:Y:S05]  /*7050*/  @!P0 BRA `(.L_x_125) ;  /* 0x0000000000808947 */ /* 0x000fea0003800000 */
[----:B------:R-:W-:-:S04]  /*7060*/  LOP3.LUT R2, R2, 0x2, RZ, 0xfc, !PT ;  /* 0x0000000202027812 */ /* 0x000fc800078efcff */
[----:B------:R-:W-:-:S13]  /*7070*/  ISETP.NE.AND P0, PT, R2, 0x3, PT ;  /* 0x000000030200780c */ /* 0x000fda0003f05270 */
[----:B------:R-:W-:Y:S05]  /*7080*/  @!P0 BRA `(.L_x_126) ;  /* 0x0000000000048947 */ /* 0x000fea0003800000 */
[----:B------:R-:W-:Y:S01]  /*7090*/  BPT.TRAP 0x1 ;  /* 0x000000040000795c */ /* 0x000fe20000300000 */
.L_x_126:
[----:B------:R-:W0:Y:S01]  /*70a0*/  S2R R5, SR_CgaCtaId ;  /* 0x0000000000057919 */ /* 0x000e220000008800 */
[----:B------:R-:W-:Y:S02]  /*70b0*/  MOV R0, 0x400 ;  /* 0x0000040000007802 */ /* 0x000fe40000000f00 */
[----:B------:R-:W-:Y:S02]  /*70c0*/  SHF.L.U32 R4, R3, 0x1f, RZ ;  /* 0x0000001f03047819 */ /* 0x000fe400000006ff */
[----:B0-----:R-:W-:-:S05]  /*70d0*/  LEA R0, R5, R0, 0x18 ;  /* 0x0000000005007211 */ /* 0x001fca00078ec0ff */
[----:B------:R-:W-:-:S04]  /*70e0*/  VIADD R0, R0, 0x18 ;  /* 0x0000001800007836 */ /* 0x000fc80000000000 */
[C---:B------:R-:W-:Y:S02]  /*70f0*/  IMAD R7, R17.reuse, 0x8, R0 ;  /* 0x0000000811077824 */ /* 0x040fe400078e0200 */
[----:B------:R-:W-:Y:S02]  /*7100*/  VIADD R17, R17, 0x1 ;  /* 0x0000000111117836 */ /* 0x000fe40000000000 */
[----:B------:R-:W0:Y:S03]  /*7110*/  SYNCS.PHASECHK.TRANS64.TRYWAIT P0, [R7+URZ], R4 ;  /* 0x00000004070075a7 */ /* 0x000e26000800017f */
[----:B------:R-:W-:-:S04]  /*7120*/  ISETP.NE.AND P1, PT, R17, 0x3, PT ;  /* 0x000000031100780c */ /* 0x000fc80003f25270 */
[----:B------:R-:W-:Y:S02]  /*7130*/  SEL R2, RZ, 0x1, P1 ;  /* 0x00000001ff027807 */ /* 0x000fe40000800000 */
[----:B------:R-:W-:Y:S02]  /*7140*/  SEL R17, R17, RZ, P1 ;  /* 0x000000ff11117207 */ /* 0x000fe40000800000 */
[----:B------:R-:W-:-:S03]  /*7150*/  LOP3.LUT R9, R3, R2, RZ, 0x3c, !PT ;  /* 0x0000000203097212 */ /* 0x000fc600078e3cff */
[----:B------:R-:W-:Y:S01]  /*7160*/  IMAD R6, R17, 0x8, R0 ;  /* 0x0000000811067824 */ /* 0x000fe200078e0200 */
[----:B------:R-:W-:Y:S01]  /*7170*/  SHF.L.U32 R5, R9, 0x1f, RZ ;  /* 0x0000001f09057819 */ /* 0x000fe200000006ff */
[----:B0-----:R-:W-:Y:S06]  /*7180*/  @!P0 BRA `(.L_x_127) ;  /* 0x0000000000c08947 */ /* 0x001fec0003800000 */
.L_x_137:
[----:B------:R-:W1:Y:S01]  /*7190*/  SYNCS.PHASECHK.TRANS64.TRYWAIT P0, [R6+URZ], R5 ;  /* 0x00000005060075a7 */ /* 0x000e62000800017f */
[----:B------:R-:W-:-:S05]  /*71a0*/  VIADD R2, R17, 0x1 ;  /* 0x0000000111027836 */ /* 0x000fca0000000000 */
[----:B------:R-:W-:-:S04]  /*71b0*/  ISETP.NE.AND P1, PT, R2, 0x3, PT ;  /* 0x000000030200780c */ /* 0x000fc80003f25270 */
[----:B0-----:R-:W-:Y:S02]  /*71c0*/  SEL R4, RZ, 0x1, P1 ;  /* 0x00000001ff047807 */ /* 0x001fe40000800000 */
[----:B------:R-:W-:Y:S02]  /*71d0*/  SEL R3, R2, RZ, P1 ;  /* 0x000000ff02037207 */ /* 0x000fe40000800000 */
[----:B------:R-:W-:Y:S01]  /*71e0*/  LOP3.LUT R4, R9, R4, RZ, 0x3c, !PT ;  /* 0x0000000409047212 */ /* 0x000fe200078e3cff */
[----:B-1----:R-:W-:Y:S06]  /*71f0*/  @!P0 BRA `(.L_x_128) ;  /* 0x0000000000b88947 */ /* 0x002fec0003800000 */
.L_x_138:
[----:B------:R-:W-:Y:S01]  /*7200*/  IMAD R3, R3, 0x8, R0 ;  /* 0x0000000803037824 */ /* 0x000fe200078e0200 */
[----:B------:R-:W-:-:S07]  /*7210*/  SHF.L.U32 R0, R4, 0x1f, RZ ;  /* 0x0000001f04007819 */ /* 0x000fce00000006ff */
.L_x_129:
[----:B-1----:R1:W2:Y:S02]  /*7220*/  SYNCS.PHASECHK.TRANS64.TRYWAIT P0, [R3+URZ], R0 ;  /* 0x00000000030075a7 */ /* 0x0022a4000800017f */
[----:B--2---:R-:W-:Y:S05]  /*7230*/  @!P0 NANOSLEEP.SYNCS 0x989680 ;  /* 0x009896800000895d */ /* 0x004fea0003900000 */
[----:B------:R-:W2:Y:S02]  /*7240*/  @!P0 SYNCS.PHASECHK.TRANS64 P0, [R3+URZ], R0 ;  /* 0x00000000030085a7 */ /* 0x000ea4000800007f */
[----:B--2---:R-:W-:Y:S05]  /*7250*/  @!P0 BRA `(.L_x_129) ;  /* 0xfffffffc00f08947 */ /* 0x004fea000383ffff */
.L_x_125:
[----:B------:R-:W-:Y:S05]  /*7260*/  BSYNC B0 ;  /* 0x0000000000007941 */ /* 0x000fea0003800000 */
.L_x_124:
[----:B------:R-:W-:Y:S05]  /*7270*/  EXIT ;  /* 0x000000000000794d */ /* 0x000fea0003800000 */
.L_x_21:
[----:B-1----:R-:W-:-:S04]  /*7280*/  IMAD.U32 R9, RZ, RZ, UR6 ;  /* 0x00000006ff097e24 */ /* 0x002fc8000f8e00ff */
[----:B------:R1:W3:Y:S03]  /*7290*/  SYNCS.PHASECHK.TRANS64.TRYWAIT P0, [R9+URZ], R8 ;  /* 0x00000008090075a7 */ /* 0x0002e6000800017f */
[----:B---3--:R-:W-:Y:S05]  /*72a0*/  @!P0 NANOSLEEP.SYNCS 0x989680 ;  /* 0x009896800000895d */ /* 0x008fea0003900000 */
[----:B------:R-:W3:Y:S02]  /*72b0*/  @!P0 SYNCS.PHASECHK.TRANS64 P0, [R9+URZ], R8 ;  /* 0x00000008090085a7 */ /* 0x000ee4000800007f */
[----:B---3--:R-:W-:Y:S05]  /*72c0*/  @!P0 BRA `(.L_x_21) ;  /* 0xfffffffc00ec8947 */ /* 0x008fea000383ffff */
[----:B------:R-:W-:Y:S05]  /*72d0*/  BRA `(.L_x_20) ;  /* 0xffffffa000c07947 */ /* 0x000fea000383ffff */
.L_x_27:
[----:B-1----:R-:W-:-:S04]  /*72e0*/  IMAD.U32 R11, RZ, RZ, UR14 ;  /* 0x0000000eff0b7e24 */ /* 0x002fc8000f8e00ff */
[----:B------:R1:W3:Y:S03]  /*72f0*/  SYNCS.PHASECHK.TRANS64.TRYWAIT P0, [R11+URZ], R10 ;  /* 0x0000000a0b0075a7 */ /* 0x0002e6000800017f */
[----:B---3--:R-:W-:Y:S05]  /*7300*/  @!P0 NANOSLEEP.SYNCS 0x989680 ;  /* 0x009896800000895d */ /* 0x008fea0003900000 */
[----:B------:R-:W3:Y:S02]  /*7310*/  @!P0 SYNCS.PHASECHK.TRANS64 P0, [R11+URZ], R10 ;  /* 0x0000000a0b0085a7 */ /* 0x000ee4000800007f */
[----:B---3--:R-:W-:Y:S05]  /*7320*/  @!P0 BRA `(.L_x_27) ;  /* 0xfffffffc00ec8947 */ /* 0x008fea000383ffff */
[----:B------:R-:W-:Y:S05]  /*7330*/  BRA `(.L_x_26) ;  /* 0xffffffac00487947 */ /* 0x000fea000383ffff */
.L_x_112:
[----:B------:R-:W-:Y:S01]  /*7340*/  BSSY B1, `(.L_x_130) ;  /* 0x0000006000017945 */ /* 0x000fe20003800000 */
[----:B------:R-:W-:-:S07]  /*7350*/  IMAD.MOV.U32 R7, RZ, RZ, -0x1 ;  /* 0xffffffffff077424 */ /* 0x000fce00078e00ff */
[----:B------:R-:W-:Y:S05]  /*7360*/  WARPSYNC.COLLECTIVE R7, `(.L_x_131) ;  /* 0x00000000070c7348 */ /* 0x000fea0003c00000 */
[----:B------:R-:W-:Y:S02]  /*7370*/  ELECT P0, UR62, PT ;  /* 0x00000000003e782f */ /* 0x000fe40003800000 */
[----:B------:R-:W-:Y:S01]  /*7380*/  MOV R7, UR62 ;  /* 0x0000003e00077c02 */ /* 0x000fe20008000f00 */
[----:B------:R-:W-:Y:S10]  /*7390*/  ENDCOLLECTIVE ;  /* 0x000000000000791b */ /* 0x000ff40003800000 */
.L_x_131:
[----:B------:R-:W-:Y:S05]  /*73a0*/  BSYNC B1 ;  /* 0x0000000000017941 */ /* 0x000fea0003800000 */
.L_x_130:
[----:B------:R-:W-:Y:S05]  /*73b0*/  BRA `(.L_x_132) ;  /* 0xfffffff000347947 */ /* 0x000fea000383ffff */
.L_x_115:
[----:B0-----:R0:W1:Y:S02]  /*73c0*/  SYNCS.PHASECHK.TRANS64.TRYWAIT P0, [R21+URZ+0x18], R8 ;  /* 0x00001808150075a7 */ /* 0x001064000800017f */
[----:B-1----:R-:W-:Y:S05]  /*73d0*/  @!P0 NANOSLEEP.SYNCS 0x989680 ;  /* 0x009896800000895d */ /* 0x002fea0003900000 */
[----:B------:R-:W1:Y:S02]  /*73e0*/  @!P0 SYNCS.PHASECHK.TRANS64 P0, [R21+URZ+0x18], R8 ;  /* 0x00001808150085a7 */ /* 0x000e64000800007f */
[----:B-1----:R-:W-:Y:S05]  /*73f0*/  @!P0 BRA `(.L_x_115) ;  /* 0xfffffffc00f08947 */ /* 0x002fea000383ffff */
[----:B------:R-:W-:Y:S05]  /*7400*/  BRA `(.L_x_133) ;  /* 0xfffffff0006c7947 */ /* 0x000fea000383ffff */
.L_x_123:
[----:B------:R-:W-:Y:S01]  /*7410*/  BSSY B0, `(.L_x_134) ;  /* 0x0000006000007945 */ /* 0x000fe20003800000 */
[----:B------:R-:W-:-:S07]  /*7420*/  IMAD.MOV.U32 R7, RZ, RZ, -0x1 ;  /* 0xffffffffff077424 */ /* 0x000fce00078e00ff */
[----:B------:R-:W-:Y:S05]  /*7430*/  WARPSYNC.COLLECTIVE R7, `(.L_x_135) ;  /* 0x00000000070c7348 */ /* 0x000fea0003c00000 */
[----:B------:R-:W-:Y:S02]  /*7440*/  ELECT P0, UR62, PT ;  /* 0x00000000003e782f */ /* 0x000fe40003800000 */
[----:B------:R-:W-:Y:S01]  /*7450*/  MOV R7, UR62 ;  /* 0x0000003e00077c02 */ /* 0x000fe20008000f00 */
[----:B------:R-:W-:Y:S10]  /*7460*/  ENDCOLLECTIVE ;  /* 0x000000000000791b */ /* 0x000ff40003800000 */
.L_x_135:
[----:B------:R-:W-:Y:S05]  /*7470*/  BSYNC B0 ;  /* 0x0000000000007941 */ /* 0x000fea0003800000 */
.L_x_134:
[----:B------:R-:W-:Y:S05]  /*7480*/  BRA `(.L_x_136) ;  /* 0xfffffff800ec7947 */ /* 0x000fea000383ffff */
.L_x_127:
[----:B0-----:R0:W1:Y:S02]  /*7490*/  SYNCS.PHASECHK.TRANS64.TRYWAIT P0, [R7+URZ], R4 ;  /* 0x00000004070075a7 */ /* 0x001064000800017f */
[----:B-1----:R-:W-:Y:S05]  /*74a0*/  @!P0 NANOSLEEP.SYNCS 0x989680 ;  /* 0x009896800000895d */ /* 0x002fea0003900000 */
[----:B------:R-:W1:Y:S02]  /*74b0*/  @!P0 SYNCS.PHASECHK.TRANS64 P0, [R7+URZ], R4 ;  /* 0x00000004070085a7 */ /* 0x000e64000800007f */
[----:B-1----:R-:W-:Y:S05]  /*74c0*/  @!P0 BRA `(.L_x_127) ;  /* 0xfffffffc00f08947 */ /* 0x002fea000383ffff */
[----:B------:R-:W-:Y:S05]  /*74d0*/  BRA `(.L_x_137) ;  /* 0xfffffffc002c7947 */ /* 0x000fea000383ffff */
.L_x_128:
[----:B0-----:R0:W1:Y:S02]  /*74e0*/  SYNCS.PHASECHK.TRANS64.TRYWAIT P0, [R6+URZ], R5 ;  /* 0x00000005060075a7 */ /* 0x001064000800017f */
[----:B-1----:R-:W-:Y:S05]  /*74f0*/  @!P0 NANOSLEEP.SYNCS 0x989680 ;  /* 0x009896800000895d */ /* 0x002fea0003900000 */
[----:B------:R-:W1:Y:S02]  /*7500*/  @!P0 SYNCS.PHASECHK.TRANS64 P0, [R6+URZ], R5 ;  /* 0x00000005060085a7 */ /* 0x000e64000800007f */
[----:B-1----:R-:W-:Y:S05]  /*7510*/  @!P0 BRA `(.L_x_128) ;  /* 0xfffffffc00f08947 */ /* 0x002fea000383ffff */
[----:B------:R-:W-:Y:S05]  /*7520*/  BRA `(.L_x_138) ;  /* 0xfffffffc00347947 */ /* 0x000fea000383ffff */
.L_x_139:
[----:B------:R-:W-:-:S00]  /*7530*/  BRA `(.L_x_139) ;  /* 0xfffffffc00fc7947 */ /* 0x000fc0000383ffff */
[----:B------:R-:W-:-:S00]  /*7540*/  NOP ;  /* 0x0000000000007918 */ /* 0x000fc00000000000 */
        /* <DEDUP_REMOVED lines=11> */
.L_x_140:


//--------------------- .nv.shared._ZN7cutlass13device_kernelINS_4gemm6kernel13GemmUniversalIN4cute5tupleIJiiiiEEENS1_10collective13CollectiveMmaINS1_37MainloopSm90TmaGmmaWarpSpecializedFP8ILi3ENS5_IJNS4_1CILi2EEENSA_ILi1EEESC_EEENS1_35KernelTmaWarpSpecializedCooperativeEEENS5_IJNSA_ILi256EEENSA_ILi32EEESG_EEENS_12float_e4m3_tENS5_IJlSC_lEEESJ_SK_NS4_8TiledMMAINS4_8MMA_AtomIJNS4_4SM904GMMA30MMA_64x32x32_F32E4M3E4M3_SS_TNILNSO_7ScaleInE1ELSQ_1EEEEEENS4_6LayoutISD_NS5_IJSC_NSA_ILi0EEESU_EEEEENS5_IJNS4_10UnderscoreESX_SX_EEEEENS4_13SM90_TMA_LOADENS4_14ComposedLayoutINS4_7SwizzleILi3ELi4ELi3EEENS4_18smem_ptr_flag_bitsILi8EEENST_INS5_IJNSA_ILi8EEENSA_ILi128EEEEEENS5_IJS17_SC_EEEEEEEvNS4_8identityENS4_23SM90_TMA_LOAD_MULTICASTES1B_vS1C_EENS_8epilogue10collective6detail29Sm90TmaWarpSpecializedAdapterINS1G_15DefaultEpilogueISJ_SK_SK_NS1F_6thread17LinearCombinationISJ_Li1EffLNS1K_9ScaleType4KindE0ELNS_15FloatRoundStyleE2ESJ_EENS1_15EpilogueDefaultEEEEEvvEEEEvNT_6ParamsE --------------------------
	.section	.nv.shared._ZN7cutlass13device_kernelINS_4gemm6kernel13GemmUniversalIN4cute5tupleIJiiiiEEENS1_10collective13CollectiveMmaINS1_37MainloopSm90TmaGmmaWarpSpecializedFP8ILi3ENS5_IJNS4_1CILi2EEENSA_ILi1EEESC_EEENS1_35KernelTmaWarpSpecializedCooperativeEEENS5_IJNSA_ILi256EEENSA_ILi32EEESG_EEENS_12float_e4m3_tENS5_IJlSC_lEEESJ_SK_NS4_8TiledMMAINS4_8MMA_AtomIJNS4_4SM904GMMA30MMA_64x32x32_F32E4M3E4M3_SS_TNILNSO_7ScaleInE1ELSQ_1EEEEEENS4_6LayoutISD_NS5_IJSC_NSA_ILi0EEESU_EEEEENS5_IJNS4_10UnderscoreESX_SX_EEEEENS4_13SM90_TMA_LOADENS4_14ComposedLayoutINS4_7SwizzleILi3ELi4ELi3EEENS4_18smem_ptr_flag_bitsILi8EEENST_INS5_IJNSA_ILi8EEENSA_ILi128EEEEEENS5_IJS17_SC_EEEEEEEvNS4_8identityENS4_23SM90_TMA_LOAD_MULTICASTES1B_vS1C_EENS_8epilogue10collective6detail29Sm90TmaWarpSpecializedAdapterINS1G_15DefaultEpilogueISJ_SK_SK_NS1F_6thread17LinearCombinationISJ_Li1EffLNS1K_9ScaleType4KindE0ELNS_15FloatRoundStyleE2ESJ_EENS1_15EpilogueDefaultEEEEEvvEEEEvNT_6ParamsE,"aw",@nobits
	.sectionflags	@""
	.align	16
	.zero		1024


//--------------------- .nv.shared.reserved.0     --------------------------
	.section	.nv.shared.reserved.0,"aw",@nobits
	.weak		__nv_reservedSMEM_offset_0_alias
	.size		__nv_reservedSMEM_offset_0_alias, 0, 0
	.other		__nv_reservedSMEM_offset_0_alias,@"STO_CUDA_RESERVED_SHARED STV_DEFAULT"
__nv_reservedSMEM_offset_0_alias:
	.zero		0


//--------------------- .nv.global                --------------------------
	.section	.nv.global,"aw",@nobits
.nv.global:
	.type		_ZN39_INTERNAL_838e232b_4_k_cu_fe132636_51224cute1_E,@object
	.size		_ZN39_INTERNAL_838e232b_4_k_cu_fe132636_51224cute1_E,(_ZN39_INTERNAL_838e232b_4_k_cu_fe132636_51224cuda3std3__45__cpo6cbeginE - _ZN39_INTERNAL_838e232b_4_k_cu_fe132636_51224cute1_E)
_ZN39_INTERNAL_838e232b_4_k_cu_fe132636_51224cute1_E:
	.zero		1
	.type		_ZN39_INTERNAL_838e232b_4_k_cu_fe132636_51224cuda3std3__45__cpo6cbeginE,@object
	.size		_ZN39_INTERNAL_838e232b_4_k_cu_fe132636_51224cuda3std3__45__cpo6cbeginE,(_ZN39_INTERNAL_838e232b_4_k_cu_fe132636_51224cuda3std3__48in_placeE - _ZN39_INTERNAL_838e232b_4_k_cu_fe132636_51224cuda3std3__45__cpo6cbeginE)
_ZN39_INTERNAL_838e232b_4_k_cu_fe132636_51224cuda3std3__45__cpo6cbeginE:
	.zero		1
	.type		_ZN39_INTERNAL_838e232b_4_k_cu_fe132636_51224cuda3std3__48in_placeE,@object
	.size		_ZN39_INTERNAL_838e232b_4_k_cu_fe132636_51224cuda3std3__48in_placeE,(_ZN39_INTERNAL_838e232b_4_k_cu_fe132636_51224cuda3std6ranges3__45__cpo9iter_moveE - _ZN39_INTERNAL_838e232b_4_k_cu_fe132636_51224cuda3std3__48in_placeE)
_ZN39_INTERNAL_838e232b_4_k_cu_fe132636_51224cuda3std3__48in_placeE:
	.zero		1
	.type		_ZN39_INTERNAL_838e232b_4_k_cu_fe132636_51224cuda3std6ranges3__45__cpo9iter_moveE,@object
	.size		_ZN39_INTERNAL_838e232b_4_k_cu_fe132636_51224cuda3std6ranges3__45__cpo9iter_moveE,(_ZN39_INTERNAL_838e232b_4_k_cu_fe132636_51224cuda3std3__45__cpo5beginE - _ZN39_INTERNAL_838e232b_4_k_cu_fe132636_51224cuda3std6ranges3__45__cpo9iter_moveE)
_ZN39_INTERNAL_838e232b_4_k_cu_fe132636_51224cuda3std6ranges3__45__cpo9iter_moveE:
	.zero		1
	.type		_ZN39_INTERNAL_838e232b_4_k_cu_fe132636_51224cuda3std3__45__cpo5beginE,@object
	.size		_ZN39_INTERNAL_838e232b_4_k_cu_fe132636_51224cuda3std3__45__cpo5beginE,(_ZN39_INTERNAL_838e232b_4_k_cu_fe132636_51224cuda3std3__441_GLOBAL__N__838e232b_4_k_cu_fe132636_51226ignoreE - _ZN39_INTERNAL_838e232b_4_k_cu_fe132636_51224cuda3std3__45__cpo5beginE)
_ZN39_INTERNAL_838e232b_4_k_cu_fe132636_51224cuda3std3__45__cpo5beginE:
	.zero		1
	.type		_ZN39_INTERNAL_838e232b_4_k_cu_fe132636_51224cuda3std3__441_GLOBAL__N__838e232b_4_k_cu_fe132636_51226ignoreE,@object
	.size		_ZN39_INTERNAL_838e232b_4_k_cu_fe132636_51224cuda3std3__441_GLOBAL__N__838e232b_4_k_cu_fe132636_51226ignoreE,(_ZN39_INTERNAL_838e232b_4_k_cu_fe132636_51224cute7productE - _ZN39_INTERNAL_838e232b_4_k_cu_fe132636_51224cuda3std3__441_GLOBAL__N__838e232b_4_k_cu_fe132636_51226ignoreE)
_ZN39_INTERNAL_838e232b_4_k_cu_fe132636_51224cuda3std3__441_GLOBAL__N__838e232b_4_k_cu_fe132636_51226ignoreE:
	.zero		1
	.type		_ZN39_INTERNAL_838e232b_4_k_cu_fe132636_51224cute7productE,@object
	.size		_ZN39_INTERNAL_838e232b_4_k_cu_fe132636_51224cute7productE,(_ZN39_INTERNAL_838e232b_4_k_cu_fe132636_51224cuda3std3__45__cpo3endE - _ZN39_INTERNAL_838e232b_4_k_cu_fe132636_51224cute7productE)
_ZN39_INTERNAL_838e232b_4_k_cu_fe132636_51224cute7productE:
	.zero		1
	.type		_ZN39_INTERNAL_838e232b_4_k_cu_fe132636_51224cuda3std3__45__cpo3endE,@object
	.size		_ZN39_INTERNAL_838e232b_4_k_cu_fe132636_51224cuda3std3__45__cpo3endE,(_ZN39_INTERNAL_838e232b_4_k_cu_fe132636_51224cuda3std3__419piecewise_constructE - _ZN39_INTERNAL_838e232b_4_k_cu_fe132636_51224cuda3std3__45__cpo3endE)
_ZN39_INTERNAL_838e232b_4_k_cu_fe132636_51224cuda3std3__45__cpo3endE:
	.zero		1
	.type		_ZN39_INTERNAL_838e232b_4_k_cu_fe132636_51224cuda3std3__419piecewise_constructE,@object
	.size		_ZN39_INTERNAL_838e232b_4_k_cu_fe132636_51224cuda3std3__419piecewise_constructE,(_ZN39_INTERNAL_838e232b_4_k_cu_fe132636_51224cuda3std3__45__cpo4cendE - _ZN39_INTERNAL_838e232b_4_k_cu_fe132636_51224cuda3std3__419piecewise_constructE)
_ZN39_INTERNAL_838e232b_4_k_cu_fe132636_51224cuda3std3__419piecewise_constructE:
	.zero		1
	.type		_ZN39_INTERNAL_838e232b_4_k_cu_fe132636_51224cuda3std3__45__cpo4cendE,@object
	.size		_ZN39_INTERNAL_838e232b_4_k_cu_fe132636_51224cuda3std3__45__cpo4cendE,(_ZN39_INTERNAL_838e232b_4_k_cu_fe132636_51224cuda3std6ranges3__45__cpo4swapE - _ZN39_INTERNAL_838e232b_4_k_cu_fe132636_51224cuda3std3__45__cpo4cendE)
_ZN39_INTERNAL_838e232b_4_k_cu_fe132636_51224cuda3std3__45__cpo4cendE:
	.zero		1
	.type		_ZN39_INTERNAL_838e232b_4_k_cu_fe132636_51224cuda3std6ranges3__45__cpo4swapE,@object
	.size		_ZN39_INTERNAL_838e232b_4_k_cu_fe132636_51224cuda3std6ranges3__45__cpo4swapE,(.L_7 - _ZN39_INTERNAL_838e232b_4_k_cu_fe132636_51224cuda3std6ranges3__45__cpo4swapE)
_ZN39_INTERNAL_838e232b_4_k_cu_fe132636_51224cuda3std6ranges3__45__cpo4swapE:
	.zero		1
.L_7:


//--------------------- .nv.constant0._ZN7cutlass13device_kernelINS_4gemm6kernel13GemmUniversalIN4cute5tupleIJiiiiEEENS1_10collective13CollectiveMmaINS1_37MainloopSm90TmaGmmaWarpSpecializedFP8ILi3ENS5_IJNS4_1CILi2EEENSA_ILi1EEESC_EEENS1_35KernelTmaWarpSpecializedCooperativeEEENS5_IJNSA_ILi256EEENSA_ILi32EEESG_EEENS_12float_e4m3_tENS5_IJlSC_lEEESJ_SK_NS4_8TiledMMAINS4_8MMA_AtomIJNS4_4SM904GMMA30MMA_64x32x32_F32E4M3E4M3_SS_TNILNSO_7ScaleInE1ELSQ_1EEEEEENS4_6LayoutISD_NS5_IJSC_NSA_ILi0EEESU_EEEEENS5_IJNS4_10UnderscoreESX_SX_EEEEENS4_13SM90_TMA_LOADENS4_14ComposedLayoutINS4_7SwizzleILi3ELi4ELi3EEENS4_18smem_ptr_flag_bitsILi8EEENST_INS5_IJNSA_ILi8EEENSA_ILi128EEEEEENS5_IJS17_SC_EEEEEEEvNS4_8identityENS4_23SM90_TMA_LOAD_MULTICASTES1B_vS1C_EENS_8epilogue10collective6detail29Sm90TmaWarpSpecializedAdapterINS1G_15DefaultEpilogueISJ_SK_SK_NS1F_6thread17LinearCombinationISJ_Li1EffLNS1K_9ScaleType4KindE0ELNS_15FloatRoundStyleE2ESJ_EENS1_15EpilogueDefaultEEEEEvvEEEEvNT_6ParamsE --------------------------
	.section	.nv.constant0._ZN7cutlass13device_kernelINS_4gemm6kernel13GemmUniversalIN4cute5tupleIJiiiiEEENS1_10collective13CollectiveMmaINS1_37MainloopSm90TmaGmmaWarpSpecializedFP8ILi3ENS5_IJNS4_1CILi2EEENSA_ILi1EEESC_EEENS1_35KernelTmaWarpSpecializedCooperativeEEENS5_IJNSA_ILi256EEENSA_ILi32EEESG_EEENS_12float_e4m3_tENS5_IJlSC_lEEESJ_SK_NS4_8TiledMMAINS4_8MMA_AtomIJNS4_4SM904GMMA30MMA_64x32x32_F32E4M3E4M3_SS_TNILNSO_7ScaleInE1ELSQ_1EEEEEENS4_6LayoutISD_NS5_IJSC_NSA_ILi0EEESU_EEEEENS5_IJNS4_10UnderscoreESX_SX_EEEEENS4_13SM90_TMA_LOADENS4_14ComposedLayoutINS4_7SwizzleILi3ELi4ELi3EEENS4_18smem_ptr_flag_bitsILi8EEENST_INS5_IJNSA_ILi8EEENSA_ILi128EEEEEENS5_IJS17_SC_EEEEEEEvNS4_8identityENS4_23SM90_TMA_LOAD_MULTICASTES1B_vS1C_EENS_8epilogue10collective6detail29Sm90TmaWarpSpecializedAdapterINS1G_15DefaultEpilogueISJ_SK_SK_NS1F_6thread17LinearCombinationISJ_Li1EffLNS1K_9ScaleType4KindE0ELNS_15FloatRoundStyleE2ESJ_EENS1_15EpilogueDefaultEEEEEvvEEEEvNT_6ParamsE,"a",@progbits
	.sectionflags	@""
	.align	4
.nv.constant0._ZN7cutlass13device_kernelINS_4gemm6kernel13GemmUniversalIN4cute5tupleIJiiiiEEENS1_10collective13CollectiveMmaINS1_37MainloopSm90TmaGmmaWarpSpecializedFP8ILi3ENS5_IJNS4_1CILi2EEENSA_ILi1EEESC_EEENS1_35KernelTmaWarpSpecializedCooperativeEEENS5_IJNSA_ILi256EEENSA_ILi32EEESG_EEENS_12float_e4m3_tENS5_IJlSC_lEEESJ_SK_NS4_8TiledMMAINS4_8MMA_AtomIJNS4_4SM904GMMA30MMA_64x32x32_F32E4M3E4M3_SS_TNILNSO_7ScaleInE1ELSQ_1EEEEEENS4_6LayoutISD_NS5_IJSC_NSA_ILi0EEESU_EEEEENS5_IJNS4_10UnderscoreESX_SX_EEEEENS4_13SM90_TMA_LOADENS4_14ComposedLayoutINS4_7SwizzleILi3ELi4ELi3EEENS4_18smem_ptr_flag_bitsILi8EEENST_INS5_IJNSA_ILi8EEENSA_ILi128EEEEEENS5_IJS17_SC_EEEEEEEvNS4_8identityENS4_23SM90_TMA_LOAD_MULTICASTES1B_vS1C_EENS_8epilogue10collective6detail29Sm90TmaWarpSpecializedAdapterINS1G_15DefaultEpilogueISJ_SK_SK_NS1F_6thread17LinearCombinationISJ_Li1EffLNS1K_9ScaleType4KindE0ELNS_15FloatRoundStyleE2ESJ_EENS1_15EpilogueDefaultEEEEEvvEEEEvNT_6ParamsE:
	.zero		1664


//--------------------- SYMBOLS --------------------------

	.type		.nv.reservedSmem.offset0,@object
	.size		.nv.reservedSmem.offset0,0x4
